// auto-generated by cutlass_sweep.gemm — config: {"arch": "sm_100", "cluster_m": 1, "cluster_n": 1, "dtype": "fp16", "stages": 3, "tile_k": 64, "tile_m": 128, "tile_n": 256}
#include "cutlass/cutlass.h"
#include "cutlass/gemm/collective/collective_builder.hpp"
#include "cutlass/gemm/device/gemm_universal_adapter.h"
#include "cutlass/gemm/kernel/gemm_universal.hpp"
#include "cutlass/epilogue/collective/collective_builder.hpp"

using ElemA = cutlass::half_t;
using ElemB = cutlass::half_t;
using ElemCD = cutlass::half_t;
using Acc  = float;
using TileShape    = cute::Shape<cute::_128, cute::_256, cute::_64>;
using ClusterShape = cute::Shape<cute::_1, cute::_1, cute::_1>;

using CollectiveEpilogue = typename cutlass::epilogue::collective::CollectiveBuilder<
    cutlass::arch::Sm100, cutlass::arch::OpClassTensorOp,
    TileShape, ClusterShape,
    cutlass::epilogue::collective::EpilogueTileAuto,
    Acc, Acc,
    ElemCD, cutlass::layout::RowMajor, 128 / cutlass::sizeof_bits<ElemCD>::value,
    ElemCD, cutlass::layout::RowMajor, 128 / cutlass::sizeof_bits<ElemCD>::value,
    cutlass::epilogue::collective::EpilogueScheduleAuto
  >::CollectiveOp;

using CollectiveMainloop = typename cutlass::gemm::collective::CollectiveBuilder<
    cutlass::arch::Sm100, cutlass::arch::OpClassTensorOp,
    ElemA, cutlass::layout::RowMajor, 128 / cutlass::sizeof_bits<ElemA>::value,
    ElemB, cutlass::layout::ColumnMajor, 128 / cutlass::sizeof_bits<ElemB>::value,
    Acc,
    TileShape, ClusterShape,
    cutlass::gemm::collective::StageCount<3>,
    cutlass::gemm::collective::KernelScheduleAuto
  >::CollectiveOp;

using GemmKernel = cutlass::gemm::kernel::GemmUniversal<
    cute::Shape<int,int,int,int>,
    CollectiveMainloop,
    CollectiveEpilogue
>;
using Gemm = cutlass::gemm::device::GemmUniversalAdapter<GemmKernel>;

// Force the device kernel symbol into the cubin without needing a host main.
auto* _anchor = &cutlass::device_kernel<GemmKernel>;


// ===== COMPILED SASS (sm_100a) =====

	.target	sm_100a

	.elftype	@"ET_EXEC"


//--------------------- .note.nv.tkinfo           --------------------------
	.section	.note.nv.tkinfo,"",@"SHT_NOTE"
	.sectionflags	@"SHF_NOTE_NV_TKINFO"
	.tkinfo
        /*0018*/ 	.word	0x00000002
        /*0030*/ 	.string	""
        /*0030*/ 	.string	"ptxas"
        /*0030*/ 	.string	"Cuda compilation tools, release 13.0, V13.0.88"
        /*0030*/ 	.string	"Build cuda_13.0.r13.0/compiler.36424714_0"
        /*0030*/ 	.string	"-arch sm_100a -m 64 "



//--------------------- .note.nv.cuinfo           --------------------------
	.section	.note.nv.cuinfo,"",@"SHT_NOTE"
	.sectionflags	@"SHF_NOTE_NV_CUINFO"
        /*0018*/ 	.short	0x0002
        /*001a*/ 	.short	0x0064
        /*001c*/ 	.short	0x0082
	.zero		2


//--------------------- .nv.info                  --------------------------
	.section	.nv.info,"",@"SHT_CUDA_INFO"
	.align	4


	//----- nvinfo : EIATTR_REGCOUNT
	.align		4
        /*0000*/ 	.byte	0x04, 0x2f
        /*0002*/ 	.short	(.L_19 - .L_18)
	.align		4
.L_18:
        /*0004*/ 	.word	index@(_ZN7cutlass13device_kernelINS_4gemm6kernel13GemmUniversalIN4cute5tupleIJiiiiEEENS1_10collective13CollectiveMmaINS1_35MainloopSm100TmaUmmaWarpSpecializedILi3ELi2ELi2ENS5_IJNS4_1CILi1EEESB_SB_EEEEENS5_IJNSA_ILi128EEENSA_ILi256EEENSA_ILi64EEEEEENS_6half_tENS5_IJlSB_lEEESI_SJ_NS4_8TiledMMAINS4_8MMA_AtomIJNS4_20SM100_MMA_F16BF16_SSISI_SI_fLi128ELi256ELNS4_4UMMA5MajorE0ELSO_0ELNSN_7ScaleInE0ELSP_0EEEEEENS4_6LayoutISC_NS5_IJNSA_ILi0EEEST_ST_EEEEENS5_IJNS4_10UnderscoreESW_SW_EEEEENS4_13SM90_TMA_LOADENS4_14ComposedLayoutINS4_7SwizzleILi3ELi4ELi3EEENS4_18smem_ptr_flag_bitsILi16EEENSS_INS5_IJNSA_ILi8EEESG_EEENS5_IJSG_SB_EEEEEEEvNS4_8identityESZ_S19_vS1A_EENS_8epilogue10collective18CollectiveEpilogueINS1C_23Sm100TmaWarpSpecializedILi4ELi2ELi64ELb1ELb0EEEJSH_NS5_IJNSS_ISE_SB_EENSS_ISG_SB_EEEEESI_SJ_SI_SJ_NS1C_6fusion15FusionCallbacksIS1G_NS1K_17LinearCombinationISI_fSI_fLNS_15FloatRoundStyleE2EEESH_S1J_JEEENS4_5SM1004TMEM4LOAD26SM100_TMEM_LOAD_32dp32b64xESZ_S19_NS4_39AutoVectorizingCopyWithAssumedAlignmentILi128EEENS4_14SM90_TMA_STOREES19_S1V_S1V_EEEvvEEEEvNT_6ParamsE)
        /*0008*/ 	.word	0x000000b9


	//----- nvinfo : EIATTR_FRAME_SIZE
	.align		4
.L_19:
        /*000c*/ 	.byte	0x04, 0x11
        /*000e*/ 	.short	(.L_21 - .L_20)
	.align		4
.L_20:
        /*0010*/ 	.word	index@($__internal_2_$__cuda_sm10x_tcgen05_guardrail_trap_unallocated_columns_being_dealloced)
        /*0014*/ 	.word	0x00000000


	//----- nvinfo : EIATTR_FRAME_SIZE
	.align		4
.L_21:
        /*0018*/ 	.byte	0x04, 0x11
        /*001a*/ 	.short	(.L_23 - .L_22)
	.align		4
.L_22:
        /*001c*/ 	.word	index@($__internal_1_$__cuda_sm10x_tcgen05_guardrail_trap_phase_invalid_during_alloc)
        /*0020*/ 	.word	0x00000000


	//----- nvinfo : EIATTR_FRAME_SIZE
	.align		4
.L_23:
        /*0024*/ 	.byte	0x04, 0x11
        /*0026*/ 	.short	(.L_25 - .L_24)
	.align		4
.L_24:
        /*0028*/ 	.word	index@($__internal_0_$__cuda_sm10x_tcgen05_guardrail_trap_col_being_dealloced_not_returned_by_alloc)
        /*002c*/ 	.word	0x00000000


	//----- nvinfo : EIATTR_FRAME_SIZE
	.align		4
.L_25:
        /*0030*/ 	.byte	0x04, 0x11
        /*0032*/ 	.short	(.L_27 - .L_26)
	.align		4
.L_26:
        /*0034*/ 	.word	index@(_ZN7cutlass13device_kernelINS_4gemm6kernel13GemmUniversalIN4cute5tupleIJiiiiEEENS1_10collective13CollectiveMmaINS1_35MainloopSm100TmaUmmaWarpSpecializedILi3ELi2ELi2ENS5_IJNS4_1CILi1EEESB_SB_EEEEENS5_IJNSA_ILi128EEENSA_ILi256EEENSA_ILi64EEEEEENS_6half_tENS5_IJlSB_lEEESI_SJ_NS4_8TiledMMAINS4_8MMA_AtomIJNS4_20SM100_MMA_F16BF16_SSISI_SI_fLi128ELi256ELNS4_4UMMA5MajorE0ELSO_0ELNSN_7ScaleInE0ELSP_0EEEEEENS4_6LayoutISC_NS5_IJNSA_ILi0EEEST_ST_EEEEENS5_IJNS4_10UnderscoreESW_SW_EEEEENS4_13SM90_TMA_LOADENS4_14ComposedLayoutINS4_7SwizzleILi3ELi4ELi3EEENS4_18smem_ptr_flag_bitsILi16EEENSS_INS5_IJNSA_ILi8EEESG_EEENS5_IJSG_SB_EEEEEEEvNS4_8identityESZ_S19_vS1A_EENS_8epilogue10collective18CollectiveEpilogueINS1C_23Sm100TmaWarpSpecializedILi4ELi2ELi64ELb1ELb0EEEJSH_NS5_IJNSS_ISE_SB_EENSS_ISG_SB_EEEEESI_SJ_SI_SJ_NS1C_6fusion15FusionCallbacksIS1G_NS1K_17LinearCombinationISI_fSI_fLNS_15FloatRoundStyleE2EEESH_S1J_JEEENS4_5SM1004TMEM4LOAD26SM100_TMEM_LOAD_32dp32b64xESZ_S19_NS4_39AutoVectorizingCopyWithAssumedAlignmentILi128EEENS4_14SM90_TMA_STOREES19_S1V_S1V_EEEvvEEEEvNT_6ParamsE)
        /*0038*/ 	.word	0x00000000


	//----- nvinfo : EIATTR_MIN_STACK_SIZE
	.align		4
.L_27:
        /*003c*/ 	.byte	0x04, 0x12
        /*003e*/ 	.short	(.L_29 - .L_28)
	.align		4
.L_28:
        /*0040*/ 	.word	index@(_ZN7cutlass13device_kernelINS_4gemm6kernel13GemmUniversalIN4cute5tupleIJiiiiEEENS1_10collective13CollectiveMmaINS1_35MainloopSm100TmaUmmaWarpSpecializedILi3ELi2ELi2ENS5_IJNS4_1CILi1EEESB_SB_EEEEENS5_IJNSA_ILi128EEENSA_ILi256EEENSA_ILi64EEEEEENS_6half_tENS5_IJlSB_lEEESI_SJ_NS4_8TiledMMAINS4_8MMA_AtomIJNS4_20SM100_MMA_F16BF16_SSISI_SI_fLi128ELi256ELNS4_4UMMA5MajorE0ELSO_0ELNSN_7ScaleInE0ELSP_0EEEEEENS4_6LayoutISC_NS5_IJNSA_ILi0EEEST_ST_EEEEENS5_IJNS4_10UnderscoreESW_SW_EEEEENS4_13SM90_TMA_LOADENS4_14ComposedLayoutINS4_7SwizzleILi3ELi4ELi3EEENS4_18smem_ptr_flag_bitsILi16EEENSS_INS5_IJNSA_ILi8EEESG_EEENS5_IJSG_SB_EEEEEEEvNS4_8identityESZ_S19_vS1A_EENS_8epilogue10collective18CollectiveEpilogueINS1C_23Sm100TmaWarpSpecializedILi4ELi2ELi64ELb1ELb0EEEJSH_NS5_IJNSS_ISE_SB_EENSS_ISG_SB_EEEEESI_SJ_SI_SJ_NS1C_6fusion15FusionCallbacksIS1G_NS1K_17LinearCombinationISI_fSI_fLNS_15FloatRoundStyleE2EEESH_S1J_JEEENS4_5SM1004TMEM4LOAD26SM100_TMEM_LOAD_32dp32b64xESZ_S19_NS4_39AutoVectorizingCopyWithAssumedAlignmentILi128EEENS4_14SM90_TMA_STOREES19_S1V_S1V_EEEvvEEEEvNT_6ParamsE)
        /*0044*/ 	.word	0x00000000
.L_29:


//--------------------- .nv.compat                --------------------------
	.section	.nv.compat,"",@"SHT_CUDA_COMPAT_INFO"
	.align	4
        /*0000*/ 	.byte	0x02, 0x09, 0x01, 0x00, 0x02, 0x02, 0x02, 0x00, 0x02, 0x05, 0x05, 0x00, 0x03, 0x07, 0x01, 0x01
        /*0010*/ 	.byte	0x02, 0x03, 0x01, 0x00, 0x02, 0x06, 0x01, 0x00, 0x04, 0x0b, 0x08, 0x00, 0x09, 0x00, 0x00, 0x00
        /*0020*/ 	.byte	0x00, 0x00, 0x00, 0x00


//--------------------- .nv.info._ZN7cutlass13device_kernelINS_4gemm6kernel13GemmUniversalIN4cute5tupleIJiiiiEEENS1_10collective13CollectiveMmaINS1_35MainloopSm100TmaUmmaWarpSpecializedILi3ELi2ELi2ENS5_IJNS4_1CILi1EEESB_SB_EEEEENS5_IJNSA_ILi128EEENSA_ILi256EEENSA_ILi64EEEEEENS_6half_tENS5_IJlSB_lEEESI_SJ_NS4_8TiledMMAINS4_8MMA_AtomIJNS4_20SM100_MMA_F16BF16_SSISI_SI_fLi128ELi256ELNS4_4UMMA5MajorE0ELSO_0ELNSN_7ScaleInE0ELSP_0EEEEEENS4_6LayoutISC_NS5_IJNSA_ILi0EEEST_ST_EEEEENS5_IJNS4_10UnderscoreESW_SW_EEEEENS4_13SM90_TMA_LOADENS4_14ComposedLayoutINS4_7SwizzleILi3ELi4ELi3EEENS4_18smem_ptr_flag_bitsILi16EEENSS_INS5_IJNSA_ILi8EEESG_EEENS5_IJSG_SB_EEEEEEEvNS4_8identityESZ_S19_vS1A_EENS_8epilogue10collective18CollectiveEpilogueINS1C_23Sm100TmaWarpSpecializedILi4ELi2ELi64ELb1ELb0EEEJSH_NS5_IJNSS_ISE_SB_EENSS_ISG_SB_EEEEESI_SJ_SI_SJ_NS1C_6fusion15FusionCallbacksIS1G_NS1K_17LinearCombinationISI_fSI_fLNS_15FloatRoundStyleE2EEESH_S1J_JEEENS4_5SM1004TMEM4LOAD26SM100_TMEM_LOAD_32dp32b64xESZ_S19_NS4_39AutoVectorizingCopyWithAssumedAlignmentILi128EEENS4_14SM90_TMA_STOREES19_S1V_S1V_EEEvvEEEEvNT_6ParamsE --------------------------
	.section	.nv.info._ZN7cutlass13device_kernelINS_4gemm6kernel13GemmUniversalIN4cute5tupleIJiiiiEEENS1_10collective13CollectiveMmaINS1_35MainloopSm100TmaUmmaWarpSpecializedILi3ELi2ELi2ENS5_IJNS4_1CILi1EEESB_SB_EEEEENS5_IJNSA_ILi128EEENSA_ILi256EEENSA_ILi64EEEEEENS_6half_tENS5_IJlSB_lEEESI_SJ_NS4_8TiledMMAINS4_8MMA_AtomIJNS4_20SM100_MMA_F16BF16_SSISI_SI_fLi128ELi256ELNS4_4UMMA5MajorE0ELSO_0ELNSN_7ScaleInE0ELSP_0EEEEEENS4_6LayoutISC_NS5_IJNSA_ILi0EEEST_ST_EEEEENS5_IJNS4_10UnderscoreESW_SW_EEEEENS4_13SM90_TMA_LOADENS4_14ComposedLayoutINS4_7SwizzleILi3ELi4ELi3EEENS4_18smem_ptr_flag_bitsILi16EEENSS_INS5_IJNSA_ILi8EEESG_EEENS5_IJSG_SB_EEEEEEEvNS4_8identityESZ_S19_vS1A_EENS_8epilogue10collective18CollectiveEpilogueINS1C_23Sm100TmaWarpSpecializedILi4ELi2ELi64ELb1ELb0EEEJSH_NS5_IJNSS_ISE_SB_EENSS_ISG_SB_EEEEESI_SJ_SI_SJ_NS1C_6fusion15FusionCallbacksIS1G_NS1K_17LinearCombinationISI_fSI_fLNS_15FloatRoundStyleE2EEESH_S1J_JEEENS4_5SM1004TMEM4LOAD26SM100_TMEM_LOAD_32dp32b64xESZ_S19_NS4_39AutoVectorizingCopyWithAssumedAlignmentILi128EEENS4_14SM90_TMA_STOREES19_S1V_S1V_EEEvvEEEEvNT_6ParamsE,"",@"SHT_CUDA_INFO"
	.sectionflags	@""
	.align	4


	//----- nvinfo : EIATTR_CUDA_API_VERSION
	.align		4
        /*0000*/ 	.byte	0x04, 0x37
        /*0002*/ 	.short	(.L_31 - .L_30)
.L_30:
        /*0004*/ 	.word	0x00000082


	//----- nvinfo : EIATTR_KPARAM_INFO
	.align		4
.L_31:
        /*0008*/ 	.byte	0x04, 0x17
        /*000a*/ 	.short	(.L_33 - .L_32)
.L_32:
        /*000c*/ 	.word	0x00000000
        /*0010*/ 	.short	0x0000
        /*0012*/ 	.short	0x0000
        /*0014*/ 	.byte	0x00, 0xf0, 0x01, 0x20


	//----- nvinfo : EIATTR_AT_ENTRY_FRAGMENTS
	.align		4
.L_33:
        /*0018*/ 	.byte	0x04, 0x4f
        /*001a*/ 	.short	(.L_35 - .L_34)


	//   ....[0]....
.L_34:
        /*001c*/ 	.word	0x00000006


	//----- nvinfo : EIATTR_RESERVED_SMEM_USED
	.align		4
.L_35:
        /*0020*/ 	.byte	0x01, 0x41
	.zero		2


	//----- nvinfo : EIATTR_SPARSE_MMA_MASK
	.align		4
        /*0024*/ 	.byte	0x03, 0x50
        /*0026*/ 	.short	0x0000


	//----- nvinfo : EIATTR_TCGEN05_1CTA_USED
	.align		4
        /*0028*/ 	.byte	0x01, 0x51
	.zero		2


	//----- nvinfo : EIATTR_MAXREG_COUNT
	.align		4
        /*002c*/ 	.byte	0x03, 0x1b
        /*002e*/ 	.short	0x00ff


	//----- nvinfo : EIATTR_NUM_BARRIERS
	.align		4
        /*0030*/ 	.byte	0x02, 0x4c
        /*0032*/ 	.byte	0x07
	.zero		1


	//----- nvinfo : EIATTR_EXTERNS
	.align		4
        /*0034*/ 	.byte	0x04, 0x0f
        /*0036*/ 	.short	(.L_37 - .L_36)


	//   ....[0]....
	.align		4
.L_36:
        /*0038*/ 	.word	index@(__assertfail)


	//----- nvinfo : EIATTR_MERCURY_ISA_VERSION
	.align		4
.L_37:
        /*003c*/ 	.byte	0x03, 0x5f
        /*003e*/ 	.short	0x0101


	//----- nvinfo : EIATTR_INT_WARP_WIDE_INSTR_OFFSETS
	.align		4
        /*0040*/ 	.byte	0x04, 0x31
        /*0042*/ 	.short	(.L_39 - .L_38)


	//   ....[0]....
.L_38:
        /*0044*/ 	.word	0x00001d90


	//   ....[1]....
        /*0048*/ 	.word	0x00003630


	//   ....[2]....
        /*004c*/ 	.word	0x00003650


	//   ....[3]....
        /*0050*/ 	.word	0x00003680


	//   ....[4]....
        /*0054*/ 	.word	0x00003fc0


	//   ....[5]....
        /*0058*/ 	.word	0x00004030


	//   ....[6]....
        /*005c*/ 	.word	0x00004110


	//   ....[7]....
        /*0060*/ 	.word	0x00004190


	//   ....[8]....
        /*0064*/ 	.word	0x000042a0


	//   ....[9]....
        /*0068*/ 	.word	0x00004330


	//   ....[10]....
        /*006c*/ 	.word	0x00004510


	//   ....[11]....
        /*0070*/ 	.word	0x00004670


	//----- nvinfo : EIATTR_COOP_GROUP_MASK_REGIDS
	.align		4
.L_39:
        /*0074*/ 	.byte	0x04, 0x29
        /*0076*/ 	.short	(.L_41 - .L_40)


	//   ....[0]....
.L_40:
        /*0078*/ 	.word	0xffffffff


	//   ....[1]....
        /*007c*/ 	.word	0xffffffff


	//   ....[2]....
        /*0080*/ 	.word	0xffffffff


	//   ....[3]....
        /*0084*/ 	.word	0xffffffff


	//   ....[4]....
        /*0088*/ 	.word	0xffffffff


	//   ....[5]....
        /*008c*/ 	.word	0xffffffff


	//   ....[6]....
        /*0090*/ 	.word	0xffffffff


	//   ....[7]....
        /*0094*/ 	.word	0xffffffff


	//   ....[8]....
        /*0098*/ 	.word	0xffffffff


	//   ....[9]....
        /*009c*/ 	.word	0xffffffff


	//   ....[10]....
        /*00a0*/ 	.word	0xffffffff


	//   ....[11]....
        /*00a4*/ 	.word	0xffffffff


	//   ....[12]....
        /*00a8*/ 	.word	0xffffffff


	//----- nvinfo : EIATTR_COOP_GROUP_INSTR_OFFSETS
	.align		4
.L_41:
        /*00ac*/ 	.byte	0x04, 0x28
        /*00ae*/ 	.short	(.L_43 - .L_42)


	//   ....[0]....
.L_42:
        /*00b0*/ 	.word	0x00000090


	//   ....[1]....
        /*00b4*/ 	.word	0x000004d0


	//   ....[2]....
        /*00b8*/ 	.word	0x00000620


	//   ....[3]....
        /*00bc*/ 	.word	0x000007c0


	//   ....[4]....
        /*00c0*/ 	.word	0x000008c0


	//   ....[5]....
        /*00c4*/ 	.word	0x00000a30


	//   ....[6]....
        /*00c8*/ 	.word	0x00000b90


	//   ....[7]....
        /*00cc*/ 	.word	0x00001c70


	//   ....[8]....
        /*00d0*/ 	.word	0x000029c0


	//   ....[9]....
        /*00d4*/ 	.word	0x00002bd0


	//   ....[10]....
        /*00d8*/ 	.word	0x00002c00


	//   ....[11]....
        /*00dc*/ 	.word	0x00003510


	//   ....[12]....
        /*00e0*/ 	.word	0x00003740


	//----- nvinfo : EIATTR_VRC_CTA_INIT_COUNT
	.align		4
.L_43:
        /*00e4*/ 	.byte	0x02, 0x4a
        /*00e6*/ 	.byte	0x80
	.zero		1


	//----- nvinfo : EIATTR_SYSCALL_OFFSETS
	.align		4
        /*00e8*/ 	.byte	0x04, 0x46
        /*00ea*/ 	.short	(.L_45 - .L_44)


	//   ....[0]....
.L_44:
        /*00ec*/ 	.word	0x00005120


	//   ....[1]....
        /*00f0*/ 	.word	0x00005210


	//   ....[2]....
        /*00f4*/ 	.word	0x00005b80


	//   ....[3]....
        /*00f8*/ 	.word	0x00007040


	//   ....[4]....
        /*00fc*/ 	.word	0x00008460


	//   ....[5]....
        /*0100*/ 	.word	0x00009870


	//----- nvinfo : EIATTR_MBARRIER_INSTR_OFFSETS
	.align		4
.L_45:
        /*0104*/ 	.byte	0x04, 0x39
        /*0106*/ 	.short	(.L_47 - .L_46)


	//   ....[0]....
.L_46:
        /*0108*/ 	.word	0x000005b0
        /*010c*/ 	.word	0x000000ff
        /*0110*/ 	.word	0x00000000
        /*0114*/ 	.short	0x0100
        /*0116*/ 	.byte	0x05
	.zero		1


	//   ....[1]....
        /*0118*/ 	.word	0x000005c0
        /*011c*/ 	.word	0x000000ff
        /*0120*/ 	.word	0x00000018
        /*0124*/ 	.short	0x0100
        /*0126*/ 	.byte	0x05
	.zero		1


	//   ....[2]....
        /*0128*/ 	.word	0x000005d0
        /*012c*/ 	.word	0x000000ff
        /*0130*/ 	.word	0x00000008
        /*0134*/ 	.short	0x0100
        /*0136*/ 	.byte	0x05
	.zero		1


	//   ....[3]....
        /*0138*/ 	.word	0x000005e0
        /*013c*/ 	.word	0x000000ff
        /*0140*/ 	.word	0x00000020
        /*0144*/ 	.short	0x0100
        /*0146*/ 	.byte	0x05
	.zero		1


	//   ....[4]....
        /*0148*/ 	.word	0x000005f0
        /*014c*/ 	.word	0x000000ff
        /*0150*/ 	.word	0x00000010
        /*0154*/ 	.short	0x0100
        /*0156*/ 	.byte	0x05
	.zero		1


	//   ....[5]....
        /*0158*/ 	.word	0x00000600
        /*015c*/ 	.word	0x000000ff
        /*0160*/ 	.word	0x00000028
        /*0164*/ 	.short	0x0100
        /*0166*/ 	.byte	0x05
	.zero		1


	//   ....[6]....
        /*0168*/ 	.word	0x00000730
        /*016c*/ 	.word	0x000000ff
        /*0170*/ 	.word	0x00000030
        /*0174*/ 	.short	0x0100
        /*0176*/ 	.byte	0x07
	.zero		1


	//   ....[7]....
        /*0178*/ 	.word	0x00000740
        /*017c*/ 	.word	0x000000ff
        /*0180*/ 	.word	0x00000050
        /*0184*/ 	.short	0x0100
        /*0186*/ 	.byte	0x07
	.zero		1


	//   ....[8]....
        /*0188*/ 	.word	0x00000750
        /*018c*/ 	.word	0x000000ff
        /*0190*/ 	.word	0x00000038
        /*0194*/ 	.short	0x0100
        /*0196*/ 	.byte	0x07
	.zero		1


	//   ....[9]....
        /*0198*/ 	.word	0x00000760
        /*019c*/ 	.word	0x000000ff
        /*01a0*/ 	.word	0x00000058
        /*01a4*/ 	.short	0x0100
        /*01a6*/ 	.byte	0x07
	.zero		1


	//   ....[10]....
        /*01a8*/ 	.word	0x00000770
        /*01ac*/ 	.word	0x000000ff
        /*01b0*/ 	.word	0x00000040
        /*01b4*/ 	.short	0x0100
        /*01b6*/ 	.byte	0x07
	.zero		1


	//   ....[11]....
        /*01b8*/ 	.word	0x00000780
        /*01bc*/ 	.word	0x000000ff
        /*01c0*/ 	.word	0x00000060
        /*01c4*/ 	.short	0x0100
        /*01c6*/ 	.byte	0x07
	.zero		1


	//   ....[12]....
        /*01c8*/ 	.word	0x00000790
        /*01cc*/ 	.word	0x000000ff
        /*01d0*/ 	.word	0x00000048
        /*01d4*/ 	.short	0x0100
        /*01d6*/ 	.byte	0x07
	.zero		1


	//   ....[13]....
        /*01d8*/ 	.word	0x000007a0
        /*01dc*/ 	.word	0x000000ff
        /*01e0*/ 	.word	0x00000068
        /*01e4*/ 	.short	0x0100
        /*01e6*/ 	.byte	0x07
	.zero		1


	//   ....[14]....
        /*01e8*/ 	.word	0x00000890
        /*01ec*/ 	.word	0x000000ff
        /*01f0*/ 	.word	0x00000070
        /*01f4*/ 	.short	0x0100
        /*01f6*/ 	.byte	0x05
	.zero		1


	//   ....[15]....
        /*01f8*/ 	.word	0x000008a0
        /*01fc*/ 	.word	0x000000ff
        /*0200*/ 	.word	0x00000078
        /*0204*/ 	.short	0x0100
        /*0206*/ 	.byte	0x05
	.zero		1


	//   ....[16]....
        /*0208*/ 	.word	0x000009e0
        /*020c*/ 	.word	0x000000ff
        /*0210*/ 	.word	0x00000080
        /*0214*/ 	.short	0x0100
        /*0216*/ 	.byte	0x05
	.zero		1


	//   ....[17]....
        /*0218*/ 	.word	0x000009f0
        /*021c*/ 	.word	0x000000ff
        /*0220*/ 	.word	0x00000090
        /*0224*/ 	.short	0x0100
        /*0226*/ 	.byte	0x05
	.zero		1


	//   ....[18]....
        /*0228*/ 	.word	0x00000a00
        /*022c*/ 	.word	0x000000ff
        /*0230*/ 	.word	0x00000088
        /*0234*/ 	.short	0x0100
        /*0236*/ 	.byte	0x05
	.zero		1


	//   ....[19]....
        /*0238*/ 	.word	0x00000a10
        /*023c*/ 	.word	0x000000ff
        /*0240*/ 	.word	0x00000098
        /*0244*/ 	.short	0x0100
        /*0246*/ 	.byte	0x05
	.zero		1


	//   ....[20]....
        /*0248*/ 	.word	0x00000b40
        /*024c*/ 	.word	0x000000ff
        /*0250*/ 	.word	0x000000a0
        /*0254*/ 	.short	0x0100
        /*0256*/ 	.byte	0x07
	.zero		1


	//   ....[21]....
        /*0258*/ 	.word	0x00000b50
        /*025c*/ 	.word	0x000000ff
        /*0260*/ 	.word	0x000000b0
        /*0264*/ 	.short	0x0100
        /*0266*/ 	.byte	0x07
	.zero		1


	//   ....[22]....
        /*0268*/ 	.word	0x00000b60
        /*026c*/ 	.word	0x000000ff
        /*0270*/ 	.word	0x000000a8
        /*0274*/ 	.short	0x0100
        /*0276*/ 	.byte	0x07
	.zero		1


	//   ....[23]....
        /*0278*/ 	.word	0x00000b70
        /*027c*/ 	.word	0x000000ff
        /*0280*/ 	.word	0x000000b8
        /*0284*/ 	.short	0x0100
        /*0286*/ 	.byte	0x07
	.zero		1


	//   ....[24]....
        /*0288*/ 	.word	0x00000c60
        /*028c*/ 	.word	0x000000ff
        /*0290*/ 	.word	0x000000c0
        /*0294*/ 	.short	0x0100
        /*0296*/ 	.byte	0x05
	.zero		1


	//   ....[25]....
        /*0298*/ 	.word	0x00000c70
        /*029c*/ 	.word	0x000000ff
        /*02a0*/ 	.word	0x000000d0
        /*02a4*/ 	.short	0x0100
        /*02a6*/ 	.byte	0x05
	.zero		1


	//   ....[26]....
        /*02a8*/ 	.word	0x00000c80
        /*02ac*/ 	.word	0x000000ff
        /*02b0*/ 	.word	0x000000c8
        /*02b4*/ 	.short	0x0100
        /*02b6*/ 	.byte	0x05
	.zero		1


	//   ....[27]....
        /*02b8*/ 	.word	0x00000c90
        /*02bc*/ 	.word	0x000000ff
        /*02c0*/ 	.word	0x000000d8
        /*02c4*/ 	.short	0x0100
        /*02c6*/ 	.byte	0x05
	.zero		1


	//   ....[28]....
        /*02c8*/ 	.word	0x00001570
        /*02cc*/ 	.word	0x00000003
        /*02d0*/ 	.word	0x000000d0
        /*02d4*/ 	.short	0x010a
        /*02d6*/ 	.byte	0xff
	.zero		1


	//   ....[29]....
        /*02d8*/ 	.word	0x000015a0
        /*02dc*/ 	.word	0x00000003
        /*02e0*/ 	.word	0x000000c0
        /*02e4*/ 	.short	0x0101
        /*02e6*/ 	.byte	0xff
	.zero		1


	//   ....[30]....
        /*02e8*/ 	.word	0x00001670
        /*02ec*/ 	.word	0x000000ff
        /*02f0*/ 	.word	0x00000018
        /*02f4*/ 	.short	0x010a
        /*02f6*/ 	.byte	0x08
	.zero		1


	//   ....[31]....
        /*02f8*/ 	.word	0x00001710
        /*02fc*/ 	.word	0x000000ff
        /*0300*/ 	.word	0x00000018
        /*0304*/ 	.short	0x010a
        /*0306*/ 	.byte	0x21
	.zero		1


	//   ....[32]....
        /*0308*/ 	.word	0x00001860
        /*030c*/ 	.word	0x000000ff
        /*0310*/ 	.word	0x00000018
        /*0314*/ 	.short	0x010a
        /*0316*/ 	.byte	0x08
	.zero		1


	//   ....[33]....
        /*0318*/ 	.word	0x00001970
        /*031c*/ 	.word	0x000000ff
        /*0320*/ 	.word	0x00000078
        /*0324*/ 	.short	0x0101
        /*0326*/ 	.byte	0x04
	.zero		1


	//   ....[34]....
        /*0328*/ 	.word	0x00001990
        /*032c*/ 	.word	0x000000ff
        /*0330*/ 	.word	0x00000018
        /*0334*/ 	.short	0x010a
        /*0336*/ 	.byte	0x08
	.zero		1


	//   ....[35]....
        /*0338*/ 	.word	0x00001a10
        /*033c*/ 	.word	0x000000ff
        /*0340*/ 	.word	0x00000018
        /*0344*/ 	.short	0x010a
        /*0346*/ 	.byte	0x11
	.zero		1


	//   ....[36]....
        /*0348*/ 	.word	0x00001b60
        /*034c*/ 	.word	0x000000ff
        /*0350*/ 	.word	0x00000018
        /*0354*/ 	.short	0x010a
        /*0356*/ 	.byte	0x08
	.zero		1


	//   ....[37]....
        /*0358*/ 	.word	0x00001ca0
        /*035c*/ 	.word	0x00000002
        /*0360*/ 	.word	0x00000080
        /*0364*/ 	.short	0x010a
        /*0366*/ 	.byte	0xff
	.zero		1


	//   ....[38]....
        /*0368*/ 	.word	0x00001d60
        /*036c*/ 	.word	0x00000002
        /*0370*/ 	.word	0x00000000
        /*0374*/ 	.short	0x0101
        /*0376*/ 	.byte	0xff
	.zero		1


	//   ....[39]....
        /*0378*/ 	.word	0x000022c0
        /*037c*/ 	.word	0x000000ff
        /*0380*/ 	.word	0x00000000
        /*0384*/ 	.short	0x010a
        /*0386*/ 	.byte	0x05
	.zero		1


	//   ....[40]....
        /*0388*/ 	.word	0x00002350
        /*038c*/ 	.word	0x000000ff
        /*0390*/ 	.word	0x00000000
        /*0394*/ 	.short	0x010a
        /*0396*/ 	.byte	0x05
	.zero		1


	//   ....[41]....
        /*0398*/ 	.word	0x000023f0
        /*039c*/ 	.word	0x00000000
        /*03a0*/ 	.word	0x00000000
        /*03a4*/ 	.short	0x010a
        /*03a6*/ 	.byte	0xff
	.zero		1


	//   ....[42]....
        /*03a8*/ 	.word	0x00002510
        /*03ac*/ 	.word	0x00000000
        /*03b0*/ 	.word	0x000000c0
        /*03b4*/ 	.short	0x010a
        /*03b6*/ 	.byte	0xff
	.zero		1


	//   ....[43]....
        /*03b8*/ 	.word	0x00002570
        /*03bc*/ 	.word	0x00000004
        /*03c0*/ 	.word	0x00000000
        /*03c4*/ 	.short	0x0101
        /*03c6*/ 	.byte	0xff
	.zero		1


	//   ....[44]....
        /*03c8*/ 	.word	0x00002590
        /*03cc*/ 	.word	0x000000ff
        /*03d0*/ 	.word	0x00000090
        /*03d4*/ 	.short	0x010a
        /*03d6*/ 	.byte	0x05
	.zero		1


	//   ....[45]....
        /*03d8*/ 	.word	0x000026b0
        /*03dc*/ 	.word	0x00000000
        /*03e0*/ 	.word	0x00000080
        /*03e4*/ 	.short	0x010a
        /*03e6*/ 	.byte	0xff
	.zero		1


	//   ....[46]....
        /*03e8*/ 	.word	0x000027c0
        /*03ec*/ 	.word	0x00000000
        /*03f0*/ 	.word	0x00000000
        /*03f4*/ 	.short	0x0101
        /*03f6*/ 	.byte	0xff
	.zero		1


	//   ....[47]....
        /*03f8*/ 	.word	0x00002850
        /*03fc*/ 	.word	0x000000ff
        /*0400*/ 	.word	0x00000090
        /*0404*/ 	.short	0x0106
        /*0406*/ 	.byte	0x05
	.zero		1


	//   ....[48]....
        /*0408*/ 	.word	0x00002870
        /*040c*/ 	.word	0x000000ff
        /*0410*/ 	.word	0x00000090
        /*0414*/ 	.short	0x010a
        /*0416*/ 	.byte	0x05
	.zero		1


	//   ....[49]....
        /*0418*/ 	.word	0x00002900
        /*041c*/ 	.word	0x000000ff
        /*0420*/ 	.word	0x00000090
        /*0424*/ 	.short	0x0106
        /*0426*/ 	.byte	0x04
	.zero		1


	//   ....[50]....
        /*0428*/ 	.word	0x00002940
        /*042c*/ 	.word	0x00000000
        /*0430*/ 	.word	0x00000090
        /*0434*/ 	.short	0x010a
        /*0436*/ 	.byte	0xff
	.zero		1


	//   ....[51]....
        /*0438*/ 	.word	0x00002e80
        /*043c*/ 	.word	0x00000000
        /*0440*/ 	.word	0x00000080
        /*0444*/ 	.short	0x010a
        /*0446*/ 	.byte	0xff
	.zero		1


	//   ....[52]....
        /*0448*/ 	.word	0x00002f90
        /*044c*/ 	.word	0x00000003
        /*0450*/ 	.word	0x00000000
        /*0454*/ 	.short	0x0101
        /*0456*/ 	.byte	0xff
	.zero		1


	//   ....[53]....
        /*0458*/ 	.word	0x00002fa0
        /*045c*/ 	.word	0x000000ff
        /*0460*/ 	.word	0x00000000
        /*0464*/ 	.short	0x010a
        /*0466*/ 	.byte	0x06
	.zero		1


	//   ....[54]....
        /*0468*/ 	.word	0x00002fc0
        /*046c*/ 	.word	0x000000ff
        /*0470*/ 	.word	0x000000b0
        /*0474*/ 	.short	0x010a
        /*0476*/ 	.byte	0x07
	.zero		1


	//   ....[55]....
        /*0478*/ 	.word	0x00003090
        /*047c*/ 	.word	0x000000ff
        /*0480*/ 	.word	0x00000000
        /*0484*/ 	.short	0x010a
        /*0486*/ 	.byte	0x06
	.zero		1


	//   ....[56]....
        /*0488*/ 	.word	0x000031c0
        /*048c*/ 	.word	0x000000ff
        /*0490*/ 	.word	0x00000000
        /*0494*/ 	.short	0x010a
        /*0496*/ 	.byte	0x1a
	.zero		1


	//   ....[57]....
        /*0498*/ 	.word	0x00003460
        /*049c*/ 	.word	0x000000ff
        /*04a0*/ 	.word	0x00000000
        /*04a4*/ 	.short	0x010a
        /*04a6*/ 	.byte	0x06
	.zero		1


	//   ....[58]....
        /*04a8*/ 	.word	0x000034f0
        /*04ac*/ 	.word	0x000000ff
        /*04b0*/ 	.word	0x00000000
        /*04b4*/ 	.short	0x010a
        /*04b6*/ 	.byte	0x07
	.zero		1


	//   ....[59]....
        /*04b8*/ 	.word	0x00003970
        /*04bc*/ 	.word	0x00000000
        /*04c0*/ 	.word	0x00000080
        /*04c4*/ 	.short	0x010a
        /*04c6*/ 	.byte	0xff
	.zero		1


	//   ....[60]....
        /*04c8*/ 	.word	0x00003a30
        /*04cc*/ 	.word	0x00000000
        /*04d0*/ 	.word	0x00000000
        /*04d4*/ 	.short	0x0101
        /*04d6*/ 	.byte	0xff
	.zero		1


	//   ....[61]....
        /*04d8*/ 	.word	0x00003d50
        /*04dc*/ 	.word	0x000000ff
        /*04e0*/ 	.word	0x00000078
        /*04e4*/ 	.short	0x010a
        /*04e6*/ 	.byte	0x07
	.zero		1


	//   ....[62]....
        /*04e8*/ 	.word	0x00003f40
        /*04ec*/ 	.word	0x000000ff
        /*04f0*/ 	.word	0x00000050
        /*04f4*/ 	.short	0x010a
        /*04f6*/ 	.byte	0x07
	.zero		1


	//   ....[63]....
        /*04f8*/ 	.word	0x000040b0
        /*04fc*/ 	.word	0x000000ff
        /*0500*/ 	.word	0x00000030
        /*0504*/ 	.short	0x010b
        /*0506*/ 	.byte	0x07
	.zero		1


	//   ....[64]....
        /*0508*/ 	.word	0x000040c0
        /*050c*/ 	.word	0x000000ff
        /*0510*/ 	.word	0x00000000
        /*0514*/ 	.short	0x0101
        /*0516*/ 	.byte	0x08
	.zero		1


	//   ....[65]....
        /*0518*/ 	.word	0x000040e0
        /*051c*/ 	.word	0x000000ff
        /*0520*/ 	.word	0x00000058
        /*0524*/ 	.short	0x010a
        /*0526*/ 	.byte	0x07
	.zero		1


	//   ....[66]....
        /*0528*/ 	.word	0x00004240
        /*052c*/ 	.word	0x000000ff
        /*0530*/ 	.word	0x00000038
        /*0534*/ 	.short	0x010b
        /*0536*/ 	.byte	0x07
	.zero		1


	//   ....[67]....
        /*0538*/ 	.word	0x00004250
        /*053c*/ 	.word	0x000000ff
        /*0540*/ 	.word	0x00000000
        /*0544*/ 	.short	0x0101
        /*0546*/ 	.byte	0x08
	.zero		1


	//   ....[68]....
        /*0548*/ 	.word	0x00004260
        /*054c*/ 	.word	0x000000ff
        /*0550*/ 	.word	0x00000060
        /*0554*/ 	.short	0x010a
        /*0556*/ 	.byte	0x07
	.zero		1


	//   ....[69]....
        /*0558*/ 	.word	0x00004400
        /*055c*/ 	.word	0x000000ff
        /*0560*/ 	.word	0x00000040
        /*0564*/ 	.short	0x010b
        /*0566*/ 	.byte	0x07
	.zero		1


	//   ....[70]....
        /*0568*/ 	.word	0x00004470
        /*056c*/ 	.word	0x000000ff
        /*0570*/ 	.word	0x00000000
        /*0574*/ 	.short	0x0101
        /*0576*/ 	.byte	0x08
	.zero		1


	//   ....[71]....
        /*0578*/ 	.word	0x000044a0
        /*057c*/ 	.word	0x000000ff
        /*0580*/ 	.word	0x00000068
        /*0584*/ 	.short	0x010a
        /*0586*/ 	.byte	0x07
	.zero		1


	//   ....[72]....
        /*0588*/ 	.word	0x000046b0
        /*058c*/ 	.word	0x000000ff
        /*0590*/ 	.word	0x00000048
        /*0594*/ 	.short	0x010b
        /*0596*/ 	.byte	0x07
	.zero		1


	//   ....[73]....
        /*0598*/ 	.word	0x000046d0
        /*059c*/ 	.word	0x000000ff
        /*05a0*/ 	.word	0x00000000
        /*05a4*/ 	.short	0x0101
        /*05a6*/ 	.byte	0x0d
	.zero		1


	//   ....[74]....
        /*05a8*/ 	.word	0x00004700
        /*05ac*/ 	.word	0x000000ff
        /*05b0*/ 	.word	0x00000050
        /*05b4*/ 	.short	0x010a
        /*05b6*/ 	.byte	0x07
	.zero		1


	//   ....[75]....
        /*05b8*/ 	.word	0x00004720
        /*05bc*/ 	.word	0x000000ff
        /*05c0*/ 	.word	0x00000058
        /*05c4*/ 	.short	0x010a
        /*05c6*/ 	.byte	0x07
	.zero		1


	//   ....[76]....
        /*05c8*/ 	.word	0x00004740
        /*05cc*/ 	.word	0x000000ff
        /*05d0*/ 	.word	0x00000060
        /*05d4*/ 	.short	0x010a
        /*05d6*/ 	.byte	0x07
	.zero		1


	//   ....[77]....
        /*05d8*/ 	.word	0x00004780
        /*05dc*/ 	.word	0x00000000
        /*05e0*/ 	.word	0x00000068
        /*05e4*/ 	.short	0x010a
        /*05e6*/ 	.byte	0xff
	.zero		1


	//   ....[78]....
        /*05e8*/ 	.word	0x00004ae0
        /*05ec*/ 	.word	0x00000000
        /*05f0*/ 	.word	0x00000080
        /*05f4*/ 	.short	0x010a
        /*05f6*/ 	.byte	0xff
	.zero		1


	//   ....[79]....
        /*05f8*/ 	.word	0x00004bf0
        /*05fc*/ 	.word	0x00000000
        /*0600*/ 	.word	0x00000000
        /*0604*/ 	.short	0x0101
        /*0606*/ 	.byte	0xff
	.zero		1


	//   ....[80]....
        /*0608*/ 	.word	0x000056a0
        /*060c*/ 	.word	0x000000ff
        /*0610*/ 	.word	0x00000030
        /*0614*/ 	.short	0x010a
        /*0616*/ 	.byte	0x30
	.zero		1


	//   ....[81]....
        /*0618*/ 	.word	0x00005760
        /*061c*/ 	.word	0x00000057
        /*0620*/ 	.word	0x000000a0
        /*0624*/ 	.short	0x010a
        /*0626*/ 	.byte	0xff
	.zero		1


	//   ....[82]....
        /*0628*/ 	.word	0x00005890
        /*062c*/ 	.word	0x000000ff
        /*0630*/ 	.word	0x00000030
        /*0634*/ 	.short	0x010a
        /*0636*/ 	.byte	0x30
	.zero		1


	//   ....[83]....
        /*0638*/ 	.word	0x00005a60
        /*063c*/ 	.word	0x00000057
        /*0640*/ 	.word	0x000000a0
        /*0644*/ 	.short	0x010a
        /*0646*/ 	.byte	0xff
	.zero		1


	//   ....[84]....
        /*0648*/ 	.word	0x00006ce0
        /*064c*/ 	.word	0x00000000
        /*0650*/ 	.word	0x00000000
        /*0654*/ 	.short	0x0101
        /*0656*/ 	.byte	0xff
	.zero		1


	//   ....[85]....
        /*0658*/ 	.word	0x00006cf0
        /*065c*/ 	.word	0x00000003
        /*0660*/ 	.word	0x00000030
        /*0664*/ 	.short	0x010a
        /*0666*/ 	.byte	0xff
	.zero		1


	//   ....[86]....
        /*0668*/ 	.word	0x00006dd0
        /*066c*/ 	.word	0x00000003
        /*0670*/ 	.word	0x00000030
        /*0674*/ 	.short	0x010a
        /*0676*/ 	.byte	0xff
	.zero		1


	//   ....[87]....
        /*0678*/ 	.word	0x00008100
        /*067c*/ 	.word	0x00000055
        /*0680*/ 	.word	0x00000000
        /*0684*/ 	.short	0x0101
        /*0686*/ 	.byte	0xff
	.zero		1


	//   ....[88]....
        /*0688*/ 	.word	0x00008120
        /*068c*/ 	.word	0x00000000
        /*0690*/ 	.word	0x00000030
        /*0694*/ 	.short	0x010a
        /*0696*/ 	.byte	0xff
	.zero		1


	//   ....[89]....
        /*0698*/ 	.word	0x000081f0
        /*069c*/ 	.word	0x00000000
        /*06a0*/ 	.word	0x00000030
        /*06a4*/ 	.short	0x010a
        /*06a6*/ 	.byte	0xff
	.zero		1


	//   ....[90]....
        /*06a8*/ 	.word	0x00009520
        /*06ac*/ 	.word	0x00000054
        /*06b0*/ 	.word	0x00000000
        /*06b4*/ 	.short	0x0101
        /*06b6*/ 	.byte	0xff
	.zero		1


	//   ....[91]....
        /*06b8*/ 	.word	0x00009540
        /*06bc*/ 	.word	0x00000003
        /*06c0*/ 	.word	0x00000030
        /*06c4*/ 	.short	0x010a
        /*06c6*/ 	.byte	0xff
	.zero		1


	//   ....[92]....
        /*06c8*/ 	.word	0x00009610
        /*06cc*/ 	.word	0x00000003
        /*06d0*/ 	.word	0x00000030
        /*06d4*/ 	.short	0x010a
        /*06d6*/ 	.byte	0xff
	.zero		1


	//   ....[93]....
        /*06d8*/ 	.word	0x000099d0
        /*06dc*/ 	.word	0x000000ff
        /*06e0*/ 	.word	0x00000000
        /*06e4*/ 	.short	0x0101
        /*06e6*/ 	.byte	0x05
	.zero		1


	//   ....[94]....
        /*06e8*/ 	.word	0x0000a990
        /*06ec*/ 	.word	0x00000000
        /*06f0*/ 	.word	0x00000000
        /*06f4*/ 	.short	0x0101
        /*06f6*/ 	.byte	0xff
	.zero		1


	//   ....[95]....
        /*06f8*/ 	.word	0x0000ac00
        /*06fc*/ 	.word	0x000000ff
        /*0700*/ 	.word	0x00000000
        /*0704*/ 	.short	0x0101
        /*0706*/ 	.byte	0x04
	.zero		1


	//   ....[96]....
        /*0708*/ 	.word	0x0000ac20
        /*070c*/ 	.word	0x00000003
        /*0710*/ 	.word	0x000000d0
        /*0714*/ 	.short	0x010a
        /*0716*/ 	.byte	0xff
	.zero		1


	//   ....[97]....
        /*0718*/ 	.word	0x0000ac80
        /*071c*/ 	.word	0x00000002
        /*0720*/ 	.word	0x00000018
        /*0724*/ 	.short	0x010a
        /*0726*/ 	.byte	0xff
	.zero		1


	//   ....[98]....
        /*0728*/ 	.word	0x0000ace0
        /*072c*/ 	.word	0x00000002
        /*0730*/ 	.word	0x00000018
        /*0734*/ 	.short	0x010a
        /*0736*/ 	.byte	0xff
	.zero		1


	//   ....[99]....
        /*0738*/ 	.word	0x0000ad30
        /*073c*/ 	.word	0x00000002
        /*0740*/ 	.word	0x00000080
        /*0744*/ 	.short	0x010a
        /*0746*/ 	.byte	0xff
	.zero		1


	//   ....[100]....
        /*0748*/ 	.word	0x0000ad90
        /*074c*/ 	.word	0x00000000
        /*0750*/ 	.word	0x00000000
        /*0754*/ 	.short	0x010a
        /*0756*/ 	.byte	0xff
	.zero		1


	//   ....[101]....
        /*0758*/ 	.word	0x0000adf0
        /*075c*/ 	.word	0x00000000
        /*0760*/ 	.word	0x00000000
        /*0764*/ 	.short	0x010a
        /*0766*/ 	.byte	0xff
	.zero		1


	//   ....[102]....
        /*0768*/ 	.word	0x0000ae40
        /*076c*/ 	.word	0x00000000
        /*0770*/ 	.word	0x000000c0
        /*0774*/ 	.short	0x010a
        /*0776*/ 	.byte	0xff
	.zero		1


	//   ....[103]....
        /*0778*/ 	.word	0x0000aea0
        /*077c*/ 	.word	0x00000000
        /*0780*/ 	.word	0x00000090
        /*0784*/ 	.short	0x010a
        /*0786*/ 	.byte	0xff
	.zero		1


	//   ....[104]....
        /*0788*/ 	.word	0x0000aef0
        /*078c*/ 	.word	0x00000000
        /*0790*/ 	.word	0x00000080
        /*0794*/ 	.short	0x010a
        /*0796*/ 	.byte	0xff
	.zero		1


	//   ....[105]....
        /*0798*/ 	.word	0x0000af50
        /*079c*/ 	.word	0x00000000
        /*07a0*/ 	.word	0x00000090
        /*07a4*/ 	.short	0x010a
        /*07a6*/ 	.byte	0xff
	.zero		1


	//   ....[106]....
        /*07a8*/ 	.word	0x0000afa0
        /*07ac*/ 	.word	0x00000000
        /*07b0*/ 	.word	0x00000080
        /*07b4*/ 	.short	0x010a
        /*07b6*/ 	.byte	0xff
	.zero		1


	//   ....[107]....
        /*07b8*/ 	.word	0x0000b000
        /*07bc*/ 	.word	0x00000003
        /*07c0*/ 	.word	0x000000b0
        /*07c4*/ 	.short	0x010a
        /*07c6*/ 	.byte	0xff
	.zero		1


	//   ....[108]....
        /*07c8*/ 	.word	0x0000b060
        /*07cc*/ 	.word	0x00000000
        /*07d0*/ 	.word	0x00000000
        /*07d4*/ 	.short	0x010a
        /*07d6*/ 	.byte	0xff
	.zero		1


	//   ....[109]....
        /*07d8*/ 	.word	0x0000b0c0
        /*07dc*/ 	.word	0x00000000
        /*07e0*/ 	.word	0x00000000
        /*07e4*/ 	.short	0x010a
        /*07e6*/ 	.byte	0xff
	.zero		1


	//   ....[110]....
        /*07e8*/ 	.word	0x0000b120
        /*07ec*/ 	.word	0x00000000
        /*07f0*/ 	.word	0x00000000
        /*07f4*/ 	.short	0x010a
        /*07f6*/ 	.byte	0xff
	.zero		1


	//   ....[111]....
        /*07f8*/ 	.word	0x0000b170
        /*07fc*/ 	.word	0x00000000
        /*0800*/ 	.word	0x00000080
        /*0804*/ 	.short	0x010a
        /*0806*/ 	.byte	0xff
	.zero		1


	//   ....[112]....
        /*0808*/ 	.word	0x0000b1d0
        /*080c*/ 	.word	0x00000000
        /*0810*/ 	.word	0x00000078
        /*0814*/ 	.short	0x010a
        /*0816*/ 	.byte	0xff
	.zero		1


	//   ....[113]....
        /*0818*/ 	.word	0x0000b230
        /*081c*/ 	.word	0x00000003
        /*0820*/ 	.word	0x00000050
        /*0824*/ 	.short	0x010a
        /*0826*/ 	.byte	0xff
	.zero		1


	//   ....[114]....
        /*0828*/ 	.word	0x0000b290
        /*082c*/ 	.word	0x00000003
        /*0830*/ 	.word	0x00000058
        /*0834*/ 	.short	0x010a
        /*0836*/ 	.byte	0xff
	.zero		1


	//   ....[115]....
        /*0838*/ 	.word	0x0000b2f0
        /*083c*/ 	.word	0x00000003
        /*0840*/ 	.word	0x00000060
        /*0844*/ 	.short	0x010a
        /*0846*/ 	.byte	0xff
	.zero		1


	//   ....[116]....
        /*0848*/ 	.word	0x0000b350
        /*084c*/ 	.word	0x00000003
        /*0850*/ 	.word	0x00000068
        /*0854*/ 	.short	0x010a
        /*0856*/ 	.byte	0xff
	.zero		1


	//   ....[117]....
        /*0858*/ 	.word	0x0000b3b0
        /*085c*/ 	.word	0x00000000
        /*0860*/ 	.word	0x00000050
        /*0864*/ 	.short	0x010a
        /*0866*/ 	.byte	0xff
	.zero		1


	//   ....[118]....
        /*0868*/ 	.word	0x0000b410
        /*086c*/ 	.word	0x00000000
        /*0870*/ 	.word	0x00000058
        /*0874*/ 	.short	0x010a
        /*0876*/ 	.byte	0xff
	.zero		1


	//   ....[119]....
        /*0878*/ 	.word	0x0000b470
        /*087c*/ 	.word	0x00000000
        /*0880*/ 	.word	0x00000060
        /*0884*/ 	.short	0x010a
        /*0886*/ 	.byte	0xff
	.zero		1


	//   ....[120]....
        /*0888*/ 	.word	0x0000b4c0
        /*088c*/ 	.word	0x00000000
        /*0890*/ 	.word	0x00000080
        /*0894*/ 	.short	0x010a
        /*0896*/ 	.byte	0xff
	.zero		1


	//   ....[121]....
        /*0898*/ 	.word	0x0000b520
        /*089c*/ 	.word	0x00000003
        /*08a0*/ 	.word	0x00000030
        /*08a4*/ 	.short	0x010a
        /*08a6*/ 	.byte	0xff
	.zero		1


	//   ....[122]....
        /*08a8*/ 	.word	0x0000b570
        /*08ac*/ 	.word	0x00000057
        /*08b0*/ 	.word	0x000000a0
        /*08b4*/ 	.short	0x010a
        /*08b6*/ 	.byte	0xff
	.zero		1


	//   ....[123]....
        /*08b8*/ 	.word	0x0000b5c0
        /*08bc*/ 	.word	0x00000003
        /*08c0*/ 	.word	0x00000030
        /*08c4*/ 	.short	0x010a
        /*08c6*/ 	.byte	0xff
	.zero		1


	//   ....[124]....
        /*08c8*/ 	.word	0x0000b610
        /*08cc*/ 	.word	0x00000000
        /*08d0*/ 	.word	0x00000030
        /*08d4*/ 	.short	0x010a
        /*08d6*/ 	.byte	0xff
	.zero		1


	//   ....[125]....
        /*08d8*/ 	.word	0x0000b660
        /*08dc*/ 	.word	0x00000003
        /*08e0*/ 	.word	0x00000030
        /*08e4*/ 	.short	0x010a
        /*08e6*/ 	.byte	0xff
	.zero		1


	//----- nvinfo : EIATTR_NUM_MBARRIERS
	.align		4
.L_47:
        /*08e8*/ 	.byte	0x03, 0x38
        /*08ea*/ 	.short	0x001c


	//----- nvinfo : EIATTR_EXIT_INSTR_OFFSETS
	.align		4
        /*08ec*/ 	.byte	0x04, 0x1c
        /*08ee*/ 	.short	(.L_49 - .L_48)


	//   ....[0]....
.L_48:
        /*08f0*/ 	.word	0x00002420


	//   ....[1]....
        /*08f4*/ 	.word	0x00002910


	//   ....[2]....
        /*08f8*/ 	.word	0x00002970


	//   ....[3]....
        /*08fc*/ 	.word	0x00003750


	//   ....[4]....
        /*0900*/ 	.word	0x000047b0


	//   ....[5]....
        /*0904*/ 	.word	0x000047f0


	//   ....[6]....
        /*0908*/ 	.word	0x0000aaf0


	//   ....[7]....
        /*090c*/ 	.word	0x0000ab70


	//   ....[8]....
        /*0910*/ 	.word	0x0000aba0


	//   ....[9]....
        /*0914*/ 	.word	0x0000ac10


	//----- nvinfo : EIATTR_MAX_THREADS
	.align		4
.L_49:
        /*0918*/ 	.byte	0x04, 0x05
        /*091a*/ 	.short	(.L_51 - .L_50)
.L_50:
        /*091c*/ 	.word	0x00000100
        /*0920*/ 	.word	0x00000001
        /*0924*/ 	.word	0x00000001


	//----- nvinfo : EIATTR_CRS_STACK_SIZE
	.align		4
.L_51:
        /*0928*/ 	.byte	0x04, 0x1e
        /*092a*/ 	.short	(.L_53 - .L_52)
.L_52:
        /*092c*/ 	.word	0x00000000


	//----- nvinfo : EIATTR_CBANK_PARAM_SIZE
	.align		4
.L_53:
        /*0930*/ 	.byte	0x03, 0x19
        /*0932*/ 	.short	0x0800


	//----- nvinfo : EIATTR_PARAM_CBANK
	.align		4
        /*0934*/ 	.byte	0x04, 0x0a
        /*0936*/ 	.short	(.L_55 - .L_54)
	.align		4
.L_54:
        /*0938*/ 	.word	index@(.nv.constant0._ZN7cutlass13device_kernelINS_4gemm6kernel13GemmUniversalIN4cute5tupleIJiiiiEEENS1_10collective13CollectiveMmaINS1_35MainloopSm100TmaUmmaWarpSpecializedILi3ELi2ELi2ENS5_IJNS4_1CILi1EEESB_SB_EEEEENS5_IJNSA_ILi128EEENSA_ILi256EEENSA_ILi64EEEEEENS_6half_tENS5_IJlSB_lEEESI_SJ_NS4_8TiledMMAINS4_8MMA_AtomIJNS4_20SM100_MMA_F16BF16_SSISI_SI_fLi128ELi256ELNS4_4UMMA5MajorE0ELSO_0ELNSN_7ScaleInE0ELSP_0EEEEEENS4_6LayoutISC_NS5_IJNSA_ILi0EEEST_ST_EEEEENS5_IJNS4_10UnderscoreESW_SW_EEEEENS4_13SM90_TMA_LOADENS4_14ComposedLayoutINS4_7SwizzleILi3ELi4ELi3EEENS4_18smem_ptr_flag_bitsILi16EEENSS_INS5_IJNSA_ILi8EEESG_EEENS5_IJSG_SB_EEEEEEEvNS4_8identityESZ_S19_vS1A_EENS_8epilogue10collective18CollectiveEpilogueINS1C_23Sm100TmaWarpSpecializedILi4ELi2ELi64ELb1ELb0EEEJSH_NS5_IJNSS_ISE_SB_EENSS_ISG_SB_EEEEESI_SJ_SI_SJ_NS1C_6fusion15FusionCallbacksIS1G_NS1K_17LinearCombinationISI_fSI_fLNS_15FloatRoundStyleE2EEESH_S1J_JEEENS4_5SM1004TMEM4LOAD26SM100_TMEM_LOAD_32dp32b64xESZ_S19_NS4_39AutoVectorizingCopyWithAssumedAlignmentILi128EEENS4_14SM90_TMA_STOREES19_S1V_S1V_EEEvvEEEEvNT_6ParamsE)
        /*093c*/ 	.short	0x0380
        /*093e*/ 	.short	0x0800


	//----- nvinfo : EIATTR_SW_WAR
	.align		4
.L_55:
        /*0940*/ 	.byte	0x04, 0x36
        /*0942*/ 	.short	(.L_57 - .L_56)
.L_56:
        /*0944*/ 	.word	0x00000008
.L_57:


//--------------------- .nv.callgraph             --------------------------
	.section	.nv.callgraph,"",@"SHT_CUDA_CALLGRAPH"
	.align	4
	.sectionentsize	8
	.align		4
        /*0000*/ 	.word	0x00000000
	.align		4
        /*0004*/ 	.word	0xffffffff
	.align		4
        /*0008*/ 	.word	index@(_ZN7cutlass13device_kernelINS_4gemm6kernel13GemmUniversalIN4cute5tupleIJiiiiEEENS1_10collective13CollectiveMmaINS1_35MainloopSm100TmaUmmaWarpSpecializedILi3ELi2ELi2ENS5_IJNS4_1CILi1EEESB_SB_EEEEENS5_IJNSA_ILi128EEENSA_ILi256EEENSA_ILi64EEEEEENS_6half_tENS5_IJlSB_lEEESI_SJ_NS4_8TiledMMAINS4_8MMA_AtomIJNS4_20SM100_MMA_F16BF16_SSISI_SI_fLi128ELi256ELNS4_4UMMA5MajorE0ELSO_0ELNSN_7ScaleInE0ELSP_0EEEEEENS4_6LayoutISC_NS5_IJNSA_ILi0EEEST_ST_EEEEENS5_IJNS4_10UnderscoreESW_SW_EEEEENS4_13SM90_TMA_LOADENS4_14ComposedLayoutINS4_7SwizzleILi3ELi4ELi3EEENS4_18smem_ptr_flag_bitsILi16EEENSS_INS5_IJNSA_ILi8EEESG_EEENS5_IJSG_SB_EEEEEEEvNS4_8identityESZ_S19_vS1A_EENS_8epilogue10collective18CollectiveEpilogueINS1C_23Sm100TmaWarpSpecializedILi4ELi2ELi64ELb1ELb0EEEJSH_NS5_IJNSS_ISE_SB_EENSS_ISG_SB_EEEEESI_SJ_SI_SJ_NS1C_6fusion15FusionCallbacksIS1G_NS1K_17LinearCombinationISI_fSI_fLNS_15FloatRoundStyleE2EEESH_S1J_JEEENS4_5SM1004TMEM4LOAD26SM100_TMEM_LOAD_32dp32b64xESZ_S19_NS4_39AutoVectorizingCopyWithAssumedAlignmentILi128EEENS4_14SM90_TMA_STOREES19_S1V_S1V_EEEvvEEEEvNT_6ParamsE)
	.align		4
        /*000c*/ 	.word	index@(__assertfail)
	.align		4
        /*0010*/ 	.word	0x00000000
	.align		4
        /*0014*/ 	.word	0xfffffffe
	.align		4
        /*0018*/ 	.word	0x00000000
	.align		4
        /*001c*/ 	.word	0xfffffffd
	.align		4
        /*0020*/ 	.word	0x00000000
	.align		4
        /*0024*/ 	.word	0xfffffffc


//--------------------- .nv.constant4             --------------------------
	.section	.nv.constant4,"a",@progbits
	.align	8
	.align		8
.nv.constant4:
        /*0000*/ 	.dword	__assertfail
	.align		8
        /*0008*/ 	.dword	__unnamed_1
	.align		8
        /*0010*/ 	.dword	__unnamed_2
	.align		8
        /*0018*/ 	.dword	_ZN39_INTERNAL_eca89a7b_4_k_cu_0435bbe3_62204cuda3std3__45__cpo5beginE
	.align		8
        /*0020*/ 	.dword	_ZN39_INTERNAL_eca89a7b_4_k_cu_0435bbe3_62204cuda3std3__45__cpo3endE
	.align		8
        /*0028*/ 	.dword	_ZN39_INTERNAL_eca89a7b_4_k_cu_0435bbe3_62204cuda3std3__45__cpo6cbeginE
	.align		8
        /*0030*/ 	.dword	_ZN39_INTERNAL_eca89a7b_4_k_cu_0435bbe3_62204cuda3std3__45__cpo4cendE
	.align		8
        /*0038*/ 	.dword	_ZN39_INTERNAL_eca89a7b_4_k_cu_0435bbe3_62204cuda3std3__441_GLOBAL__N__eca89a7b_4_k_cu_0435bbe3_62206ignoreE
	.align		8
        /*0040*/ 	.dword	_ZN39_INTERNAL_eca89a7b_4_k_cu_0435bbe3_62204cuda3std3__419piecewise_constructE
	.align		8
        /*0048*/ 	.dword	_ZN39_INTERNAL_eca89a7b_4_k_cu_0435bbe3_62204cuda3std3__48in_placeE
	.align		8
        /*0050*/ 	.dword	_ZN39_INTERNAL_eca89a7b_4_k_cu_0435bbe3_62204cuda3std6ranges3__45__cpo4swapE
	.align		8
        /*0058*/ 	.dword	_ZN39_INTERNAL_eca89a7b_4_k_cu_0435bbe3_62204cuda3std6ranges3__45__cpo9iter_moveE
	.align		8
        /*0060*/ 	.dword	_ZN39_INTERNAL_eca89a7b_4_k_cu_0435bbe3_62204cute7productE
	.align		8
        /*0068*/ 	.dword	_ZN39_INTERNAL_eca89a7b_4_k_cu_0435bbe3_62204cute1_E
	.align		8
        /*0070*/ 	.dword	$str$25
	.align		8
        /*0078*/ 	.dword	$str$26
	.align		8
        /*0080*/ 	.dword	$str$27
	.align		8
        /*0088*/ 	.dword	$str$28


//--------------------- .text._ZN7cutlass13device_kernelINS_4gemm6kernel13GemmUniversalIN4cute5tupleIJiiiiEEENS1_10collective13CollectiveMmaINS1_35MainloopSm100TmaUmmaWarpSpecializedILi3ELi2ELi2ENS5_IJNS4_1CILi1EEESB_SB_EEEEENS5_IJNSA_ILi128EEENSA_ILi256EEENSA_ILi64EEEEEENS_6half_tENS5_IJlSB_lEEESI_SJ_NS4_8TiledMMAINS4_8MMA_AtomIJNS4_20SM100_MMA_F16BF16_SSISI_SI_fLi128ELi256ELNS4_4UMMA5MajorE0ELSO_0ELNSN_7ScaleInE0ELSP_0EEEEEENS4_6LayoutISC_NS5_IJNSA_ILi0EEEST_ST_EEEEENS5_IJNS4_10UnderscoreESW_SW_EEEEENS4_13SM90_TMA_LOADENS4_14ComposedLayoutINS4_7SwizzleILi3ELi4ELi3EEENS4_18smem_ptr_flag_bitsILi16EEENSS_INS5_IJNSA_ILi8EEESG_EEENS5_IJSG_SB_EEEEEEEvNS4_8identityESZ_S19_vS1A_EENS_8epilogue10collective18CollectiveEpilogueINS1C_23Sm100TmaWarpSpecializedILi4ELi2ELi64ELb1ELb0EEEJSH_NS5_IJNSS_ISE_SB_EENSS_ISG_SB_EEEEESI_SJ_SI_SJ_NS1C_6fusion15FusionCallbacksIS1G_NS1K_17LinearCombinationISI_fSI_fLNS_15FloatRoundStyleE2EEESH_S1J_JEEENS4_5SM1004TMEM4LOAD26SM100_TMEM_LOAD_32dp32b64xESZ_S19_NS4_39AutoVectorizingCopyWithAssumedAlignmentILi128EEENS4_14SM90_TMA_STOREES19_S1V_S1V_EEEvvEEEEvNT_6ParamsE --------------------------
	.section	.text._ZN7cutlass13device_kernelINS_4gemm6kernel13GemmUniversalIN4cute5tupleIJiiiiEEENS1_10collective13CollectiveMmaINS1_35MainloopSm100TmaUmmaWarpSpecializedILi3ELi2ELi2ENS5_IJNS4_1CILi1EEESB_SB_EEEEENS5_IJNSA_ILi128EEENSA_ILi256EEENSA_ILi64EEEEEENS_6half_tENS5_IJlSB_lEEESI_SJ_NS4_8TiledMMAINS4_8MMA_AtomIJNS4_20SM100_MMA_F16BF16_SSISI_SI_fLi128ELi256ELNS4_4UMMA5MajorE0ELSO_0ELNSN_7ScaleInE0ELSP_0EEEEEENS4_6LayoutISC_NS5_IJNSA_ILi0EEEST_ST_EEEEENS5_IJNS4_10UnderscoreESW_SW_EEEEENS4_13SM90_TMA_LOADENS4_14ComposedLayoutINS4_7SwizzleILi3ELi4ELi3EEENS4_18smem_ptr_flag_bitsILi16EEENSS_INS5_IJNSA_ILi8EEESG_EEENS5_IJSG_SB_EEEEEEEvNS4_8identityESZ_S19_vS1A_EENS_8epilogue10collective18CollectiveEpilogueINS1C_23Sm100TmaWarpSpecializedILi4ELi2ELi64ELb1ELb0EEEJSH_NS5_IJNSS_ISE_SB_EENSS_ISG_SB_EEEEESI_SJ_SI_SJ_NS1C_6fusion15FusionCallbacksIS1G_NS1K_17LinearCombinationISI_fSI_fLNS_15FloatRoundStyleE2EEESH_S1J_JEEENS4_5SM1004TMEM4LOAD26SM100_TMEM_LOAD_32dp32b64xESZ_S19_NS4_39AutoVectorizingCopyWithAssumedAlignmentILi128EEENS4_14SM90_TMA_STOREES19_S1V_S1V_EEEvvEEEEvNT_6ParamsE,"ax",@progbits
	.align	128
.text._ZN7cutlass13device_kernelINS_4gemm6kernel13GemmUniversalIN4cute5tupleIJiiiiEEENS1_10collective13CollectiveMmaINS1_35MainloopSm100TmaUmmaWarpSpecializedILi3ELi2ELi2ENS5_IJNS4_1CILi1EEESB_SB_EEEEENS5_IJNSA_ILi128EEENSA_ILi256EEENSA_ILi64EEEEEENS_6half_tENS5_IJlSB_lEEESI_SJ_NS4_8TiledMMAINS4_8MMA_AtomIJNS4_20SM100_MMA_F16BF16_SSISI_SI_fLi128ELi256ELNS4_4UMMA5MajorE0ELSO_0ELNSN_7ScaleInE0ELSP_0EEEEEENS4_6LayoutISC_NS5_IJNSA_ILi0EEEST_ST_EEEEENS5_IJNS4_10UnderscoreESW_SW_EEEEENS4_13SM90_TMA_LOADENS4_14ComposedLayoutINS4_7SwizzleILi3ELi4ELi3EEENS4_18smem_ptr_flag_bitsILi16EEENSS_INS5_IJNSA_ILi8EEESG_EEENS5_IJSG_SB_EEEEEEEvNS4_8identityESZ_S19_vS1A_EENS_8epilogue10collective18CollectiveEpilogueINS1C_23Sm100TmaWarpSpecializedILi4ELi2ELi64ELb1ELb0EEEJSH_NS5_IJNSS_ISE_SB_EENSS_ISG_SB_EEEEESI_SJ_SI_SJ_NS1C_6fusion15FusionCallbacksIS1G_NS1K_17LinearCombinationISI_fSI_fLNS_15FloatRoundStyleE2EEESH_S1J_JEEENS4_5SM1004TMEM4LOAD26SM100_TMEM_LOAD_32dp32b64xESZ_S19_NS4_39AutoVectorizingCopyWithAssumedAlignmentILi128EEENS4_14SM90_TMA_STOREES19_S1V_S1V_EEEvvEEEEvNT_6ParamsE:
        .type           _ZN7cutlass13device_kernelINS_4gemm6kernel13GemmUniversalIN4cute5tupleIJiiiiEEENS1_10collective13CollectiveMmaINS1_35MainloopSm100TmaUmmaWarpSpecializedILi3ELi2ELi2ENS5_IJNS4_1CILi1EEESB_SB_EEEEENS5_IJNSA_ILi128EEENSA_ILi256EEENSA_ILi64EEEEEENS_6half_tENS5_IJlSB_lEEESI_SJ_NS4_8TiledMMAINS4_8MMA_AtomIJNS4_20SM100_MMA_F16BF16_SSISI_SI_fLi128ELi256ELNS4_4UMMA5MajorE0ELSO_0ELNSN_7ScaleInE0ELSP_0EEEEEENS4_6LayoutISC_NS5_IJNSA_ILi0EEEST_ST_EEEEENS5_IJNS4_10UnderscoreESW_SW_EEEEENS4_13SM90_TMA_LOADENS4_14ComposedLayoutINS4_7SwizzleILi3ELi4ELi3EEENS4_18smem_ptr_flag_bitsILi16EEENSS_INS5_IJNSA_ILi8EEESG_EEENS5_IJSG_SB_EEEEEEEvNS4_8identityESZ_S19_vS1A_EENS_8epilogue10collective18CollectiveEpilogueINS1C_23Sm100TmaWarpSpecializedILi4ELi2ELi64ELb1ELb0EEEJSH_NS5_IJNSS_ISE_SB_EENSS_ISG_SB_EEEEESI_SJ_SI_SJ_NS1C_6fusion15FusionCallbacksIS1G_NS1K_17LinearCombinationISI_fSI_fLNS_15FloatRoundStyleE2EEESH_S1J_JEEENS4_5SM1004TMEM4LOAD26SM100_TMEM_LOAD_32dp32b64xESZ_S19_NS4_39AutoVectorizingCopyWithAssumedAlignmentILi128EEENS4_14SM90_TMA_STOREES19_S1V_S1V_EEEvvEEEEvNT_6ParamsE,@function
        .size           _ZN7cutlass13device_kernelINS_4gemm6kernel13GemmUniversalIN4cute5tupleIJiiiiEEENS1_10collective13CollectiveMmaINS1_35MainloopSm100TmaUmmaWarpSpecializedILi3ELi2ELi2ENS5_IJNS4_1CILi1EEESB_SB_EEEEENS5_IJNSA_ILi128EEENSA_ILi256EEENSA_ILi64EEEEEENS_6half_tENS5_IJlSB_lEEESI_SJ_NS4_8TiledMMAINS4_8MMA_AtomIJNS4_20SM100_MMA_F16BF16_SSISI_SI_fLi128ELi256ELNS4_4UMMA5MajorE0ELSO_0ELNSN_7ScaleInE0ELSP_0EEEEEENS4_6LayoutISC_NS5_IJNSA_ILi0EEEST_ST_EEEEENS5_IJNS4_10UnderscoreESW_SW_EEEEENS4_13SM90_TMA_LOADENS4_14ComposedLayoutINS4_7SwizzleILi3ELi4ELi3EEENS4_18smem_ptr_flag_bitsILi16EEENSS_INS5_IJNSA_ILi8EEESG_EEENS5_IJSG_SB_EEEEEEEvNS4_8identityESZ_S19_vS1A_EENS_8epilogue10collective18CollectiveEpilogueINS1C_23Sm100TmaWarpSpecializedILi4ELi2ELi64ELb1ELb0EEEJSH_NS5_IJNSS_ISE_SB_EENSS_ISG_SB_EEEEESI_SJ_SI_SJ_NS1C_6fusion15FusionCallbacksIS1G_NS1K_17LinearCombinationISI_fSI_fLNS_15FloatRoundStyleE2EEESH_S1J_JEEENS4_5SM1004TMEM4LOAD26SM100_TMEM_LOAD_32dp32b64xESZ_S19_NS4_39AutoVectorizingCopyWithAssumedAlignmentILi128EEENS4_14SM90_TMA_STOREES19_S1V_S1V_EEEvvEEEEvNT_6ParamsE,(.L_x_167 - _ZN7cutlass13device_kernelINS_4gemm6kernel13GemmUniversalIN4cute5tupleIJiiiiEEENS1_10collective13CollectiveMmaINS1_35MainloopSm100TmaUmmaWarpSpecializedILi3ELi2ELi2ENS5_IJNS4_1CILi1EEESB_SB_EEEEENS5_IJNSA_ILi128EEENSA_ILi256EEENSA_ILi64EEEEEENS_6half_tENS5_IJlSB_lEEESI_SJ_NS4_8TiledMMAINS4_8MMA_AtomIJNS4_20SM100_MMA_F16BF16_SSISI_SI_fLi128ELi256ELNS4_4UMMA5MajorE0ELSO_0ELNSN_7ScaleInE0ELSP_0EEEEEENS4_6LayoutISC_NS5_IJNSA_ILi0EEEST_ST_EEEEENS5_IJNS4_10UnderscoreESW_SW_EEEEENS4_13SM90_TMA_LOADENS4_14ComposedLayoutINS4_7SwizzleILi3ELi4ELi3EEENS4_18smem_ptr_flag_bitsILi16EEENSS_INS5_IJNSA_ILi8EEESG_EEENS5_IJSG_SB_EEEEEEEvNS4_8identityESZ_S19_vS1A_EENS_8epilogue10collective18CollectiveEpilogueINS1C_23Sm100TmaWarpSpecializedILi4ELi2ELi64ELb1ELb0EEEJSH_NS5_IJNSS_ISE_SB_EENSS_ISG_SB_EEEEESI_SJ_SI_SJ_NS1C_6fusion15FusionCallbacksIS1G_NS1K_17LinearCombinationISI_fSI_fLNS_15FloatRoundStyleE2EEESH_S1J_JEEENS4_5SM1004TMEM4LOAD26SM100_TMEM_LOAD_32dp32b64xESZ_S19_NS4_39AutoVectorizingCopyWithAssumedAlignmentILi128EEENS4_14SM90_TMA_STOREES19_S1V_S1V_EEEvvEEEEvNT_6ParamsE)
        .other          _ZN7cutlass13device_kernelINS_4gemm6kernel13GemmUniversalIN4cute5tupleIJiiiiEEENS1_10collective13CollectiveMmaINS1_35MainloopSm100TmaUmmaWarpSpecializedILi3ELi2ELi2ENS5_IJNS4_1CILi1EEESB_SB_EEEEENS5_IJNSA_ILi128EEENSA_ILi256EEENSA_ILi64EEEEEENS_6half_tENS5_IJlSB_lEEESI_SJ_NS4_8TiledMMAINS4_8MMA_AtomIJNS4_20SM100_MMA_F16BF16_SSISI_SI_fLi128ELi256ELNS4_4UMMA5MajorE0ELSO_0ELNSN_7ScaleInE0ELSP_0EEEEEENS4_6LayoutISC_NS5_IJNSA_ILi0EEEST_ST_EEEEENS5_IJNS4_10UnderscoreESW_SW_EEEEENS4_13SM90_TMA_LOADENS4_14ComposedLayoutINS4_7SwizzleILi3ELi4ELi3EEENS4_18smem_ptr_flag_bitsILi16EEENSS_INS5_IJNSA_ILi8EEESG_EEENS5_IJSG_SB_EEEEEEEvNS4_8identityESZ_S19_vS1A_EENS_8epilogue10collective18CollectiveEpilogueINS1C_23Sm100TmaWarpSpecializedILi4ELi2ELi64ELb1ELb0EEEJSH_NS5_IJNSS_ISE_SB_EENSS_ISG_SB_EEEEESI_SJ_SI_SJ_NS1C_6fusion15FusionCallbacksIS1G_NS1K_17LinearCombinationISI_fSI_fLNS_15FloatRoundStyleE2EEESH_S1J_JEEENS4_5SM1004TMEM4LOAD26SM100_TMEM_LOAD_32dp32b64xESZ_S19_NS4_39AutoVectorizingCopyWithAssumedAlignmentILi128EEENS4_14SM90_TMA_STOREES19_S1V_S1V_EEEvvEEEEvNT_6ParamsE,@"STO_CUDA_ENTRY STV_DEFAULT"
_ZN7cutlass13device_kernelINS_4gemm6kernel13GemmUniversalIN4cute5tupleIJiiiiEEENS1_10collective13CollectiveMmaINS1_35MainloopSm100TmaUmmaWarpSpecializedILi3ELi2ELi2ENS5_IJNS4_1CILi1EEESB_SB_EEEEENS5_IJNSA_ILi128EEENSA_ILi256EEENSA_ILi64EEEEEENS_6half_tENS5_IJlSB_lEEESI_SJ_NS4_8TiledMMAINS4_8MMA_AtomIJNS4_20SM100_MMA_F16BF16_SSISI_SI_fLi128ELi256ELNS4_4UMMA5MajorE0ELSO_0ELNSN_7ScaleInE0ELSP_0EEEEEENS4_6LayoutISC_NS5_IJNSA_ILi0EEEST_ST_EEEEENS5_IJNS4_10UnderscoreESW_SW_EEEEENS4_13SM90_TMA_LOADENS4_14ComposedLayoutINS4_7SwizzleILi3ELi4ELi3EEENS4_18smem_ptr_flag_bitsILi16EEENSS_INS5_IJNSA_ILi8EEESG_EEENS5_IJSG_SB_EEEEEEEvNS4_8identityESZ_S19_vS1A_EENS_8epilogue10collective18CollectiveEpilogueINS1C_23Sm100TmaWarpSpecializedILi4ELi2ELi64ELb1ELb0EEEJSH_NS5_IJNSS_ISE_SB_EENSS_ISG_SB_EEEEESI_SJ_SI_SJ_NS1C_6fusion15FusionCallbacksIS1G_NS1K_17LinearCombinationISI_fSI_fLNS_15FloatRoundStyleE2EEESH_S1J_JEEENS4_5SM1004TMEM4LOAD26SM100_TMEM_LOAD_32dp32b64xESZ_S19_NS4_39AutoVectorizingCopyWithAssumedAlignmentILi128EEENS4_14SM90_TMA_STOREES19_S1V_S1V_EEEvvEEEEvNT_6ParamsE:
[----:B------:R-:W1:Y:S01]  /*0000*/  LDC R1, c[0x0][0x37c] ;  /* 0x0000df00ff017b82 */ /* 0x000e620000000800 */
[----:B------:R-:W2:Y:S01]  /*0010*/  S2R R170, SR_TID.X ;  /* 0x0000000000aa7919 */ /* 0x000ea20000002100 */
[----:B------:R-:W3:Y:S01]  /*0020*/  LDCU.64 UR4, c[0x0][0x890] ;  /* 0x00011200ff0477ac */ /* 0x000ee20008000a00 */
[----:B------:R-:W-:Y:S02]  /*0030*/  PRMT R155, RZ, 0x7610, R155 ;  /* 0x00007610ff9b7816 */ /* 0x000fe4000000009b */
[----:B------:R-:W-:Y:S01]  /*0040*/  ELECT P5, URZ, PT ;  /* 0x0000000000ff782f */ /* 0x000fe200038a0000 */
[----:B------:R-:W4:Y:S01]  /*0050*/  LDCU.64 UR46, c[0x0][0x358] ;  /* 0x00006b00ff2e77ac */ /* 0x000f220008000a00 */
[----:B---3--:R-:W-:-:S04]  /*0060*/  UISETP.NE.U32.AND UP0, UPT, UR4, URZ, UPT ;  /* 0x000000ff0400728c */ /* 0x008fc8000bf05070 */
[----:B------:R-:W-:Y:S01]  /*0070*/  UISETP.NE.AND.EX UP0, UPT, UR5, URZ, UPT, UP0 ;  /* 0x000000ff0500728c */ /* 0x000fe2000bf05300 */
[----:B--2---:R-:W-:-:S05]  /*0080*/  SHF.R.U32.HI R162, RZ, 0x5, R170 ;  /* 0x00000005ffa27819 */ /* 0x004fca00000116aa */
[----:B------:R-:W2:Y:S02]  /*0090*/  SHFL.IDX PT, R0, R162, RZ, 0x1f ;  /* 0x00001fffa2007589 */ /* 0x000ea400000e0000 */
[----:B--2---:R-:W-:Y:S01]  /*00a0*/  R2UR UR8, R0 ;  /* 0x00000000000872ca */ /* 0x004fe200000e0000 */
[----:B-1--4-:R-:W-:-:S14]  /*00b0*/  BRA.U UP0, `(.L_x_0) ;  /* 0x00000001002c7547 */ /* 0x012fdc000b800000 */
[----:B------:R-:W1:Y:S02]  /*00c0*/  LDCU.64 UR6, c[0x0][0x888] ;  /* 0x00011100ff0677ac */ /* 0x000e640008000a00 */
[----:B-1----:R-:W-:-:S04]  /*00d0*/  UISETP.NE.U32.AND UP0, UPT, UR6, URZ, UPT ;  /* 0x000000ff0600728c */ /* 0x002fc8000bf05070 */
[----:B------:R-:W-:-:S09]  /*00e0*/  UISETP.NE.AND.EX UP0, UPT, UR7, URZ, UPT, UP0 ;  /* 0x000000ff0700728c */ /* 0x000fd2000bf05300 */
[----:B------:R-:W-:Y:S05]  /*00f0*/  BRA.U !UP0, `(.L_x_1) ;  /* 0x0000000108107547 */ /* 0x000fea000b800000 */
[----:B------:R-:W1:Y:S02]  /*0100*/  LDC.64 R2, c[0x0][0x888] ;  /* 0x00022200ff027b82 */ /* 0x000e640000000a00 */
[----:B-1----:R1:W5:Y:S01]  /*0110*/  LDG.E R81, desc[UR46][R2.64] ;  /* 0x0000002e02517981 */ /* 0x002362000c1e1900 */
[----:B------:R-:W-:Y:S01]  /*0120*/  HFMA2 R155, -RZ, RZ, 0, 5.9604644775390625e-08 ;  /* 0x00000001ff9b7431 */ /* 0x000fe200000001ff */
[----:B------:R-:W-:Y:S05]  /*0130*/  BRA `(.L_x_0) ;  /* 0x00000000000c7947 */ /* 0x000fea0003800000 */
.L_x_1:
[----:B------:R-:W1:Y:S01]  /*0140*/  LDCU UR6, c[0x0][0x880] ;  /* 0x00011000ff0677ac */ /* 0x000e620008000800 */
[----:B------:R-:W-:Y:S01]  /*0150*/  HFMA2 R155, -RZ, RZ, 0, 5.9604644775390625e-08 ;  /* 0x00000001ff9b7431 */ /* 0x000fe200000001ff */
[----:B-1----:R-:W-:-:S07]  /*0160*/  MOV R81, UR6 ;  /* 0x0000000600517c02 */ /* 0x002fce0008000f00 */
.L_x_0:
[----:B------:R-:W2:Y:S02]  /*0170*/  LDCU.64 UR6, c[0x0][0x8b0] ;  /* 0x00011600ff0677ac */ /* 0x000ea40008000a00 */
[----:B--2---:R-:W-:-:S04]  /*0180*/  UISETP.NE.U32.AND UP0, UPT, UR6, URZ, UPT ;  /* 0x000000ff0600728c */ /* 0x004fc8000bf05070 */
[----:B------:R-:W-:-:S09]  /*0190*/  UISETP.NE.AND.EX UP0, UPT, UR7, URZ, UPT, UP0 ;  /* 0x000000ff0700728c */ /* 0x000fd2000bf05300 */
[----:B------:R-:W-:Y:S05]  /*01a0*/  BRA.U UP0, `(.L_x_2) ;  /* 0x0000000100247547 */ /* 0x000fea000b800000 */
[----:B------:R-:W2:Y:S02]  /*01b0*/  LDCU.64 UR6, c[0x0][0x8a8] ;  /* 0x00011500ff0677ac */ /* 0x000ea40008000a00 */
[----:B--2---:R-:W-:-:S04]  /*01c0*/  UISETP.NE.U32.AND UP0, UPT, UR6, URZ, UPT ;  /* 0x000000ff0600728c */ /* 0x004fc8000bf05070 */
[----:B------:R-:W-:-:S09]  /*01d0*/  UISETP.NE.AND.EX UP0, UPT, UR7, URZ, UPT, UP0 ;  /* 0x000000ff0700728c */ /* 0x000fd2000bf05300 */
[----:B------:R-:W-:Y:S05]  /*01e0*/  BRA.U !UP0, `(.L_x_3) ;  /* 0x00000001080c7547 */ /* 0x000fea000b800000 */
[----:B------:R-:W2:Y:S02]  /*01f0*/  LDC.64 R78, c[0x0][0x8a8] ;  /* 0x00022a00ff4e7b82 */ /* 0x000ea40000000a00 */
[----:B--2---:R2:W5:Y:S01]  /*0200*/  LDG.E R78, desc[UR46][R78.64] ;  /* 0x0000002e4e4e7981 */ /* 0x004562000c1e1900 */
[----:B------:R-:W-:Y:S05]  /*0210*/  BRA `(.L_x_2) ;  /* 0x0000000000087947 */ /* 0x000fea0003800000 */
.L_x_3:
[----:B------:R-:W2:Y:S02]  /*0220*/  LDCU UR6, c[0x0][0x8a0] ;  /* 0x00011400ff0677ac */ /* 0x000ea40008000800 */
[----:B--2---:R-:W-:Y:S02]  /*0230*/  MOV R78, UR6 ;  /* 0x00000006004e7c02 */ /* 0x004fe40008000f00 */
.L_x_2:
[----:B------:R-:W-:Y:S01]  /*0240*/  IMAD.U32 R0, RZ, RZ, UR8 ;  /* 0x00000008ff007e24 */ /* 0x000fe2000f8e00ff */
[----:B------:R-:W-:Y:S04]  /*0250*/  BSSY.RECONVERGENT B0, `(.L_x_4) ;  /* 0x000000c000007945 */ /* 0x000fe80003800200 */
[C---:B------:R-:W-:Y:S02]  /*0260*/  ISETP.NE.OR P1, PT, R0.reuse, 0x1, !P5 ;  /* 0x000000010000780c */ /* 0x040fe40006f25670 */
[----:B------:R-:W-:-:S11]  /*0270*/  ISETP.NE.OR P0, PT, R0, 0x3, !P5 ;  /* 0x000000030000780c */ /* 0x000fd60006f05670 */
[----:B------:R-:W-:Y:S05]  /*0280*/  @P1 BRA `(.L_x_5) ;  /* 0x0000000000201947 */ /* 0x000fea0003800000 */
[----:B------:R-:W3:Y:S02]  /*0290*/  LDCU.64 UR6, c[0x0][0x348] ;  /* 0x00006900ff0677ac */ /* 0x000ee40008000a00 */
[----:B---3--:R-:W-:Y:S02]  /*02a0*/  UIADD3 UR10, UP1, UPT, UR6, 0x80, URZ ;  /* 0x00000080060a7890 */ /* 0x008fe4000ff3e0ff */
[----:B------:R-:W-:Y:S02]  /*02b0*/  UIADD3 UR6, UP0, UPT, UR6, 0x180, URZ ;  /* 0x0000018006067890 */ /* 0x000fe4000ff1e0ff */
[----:B------:R-:W-:Y:S02]  /*02c0*/  UIADD3.X UR11, UPT, UPT, URZ, UR7, URZ, UP1, !UPT ;  /* 0x00000007ff0b7290 */ /* 0x000fe40008ffe4ff */
[----:B------:R-:W-:-:S07]  /*02d0*/  UIADD3.X UR7, UPT, UPT, URZ, UR7, URZ, UP0, !UPT ;  /* 0x00000007ff077290 */ /* 0x000fce00087fe4ff */
[----:B------:R3:W-:Y:S02]  /*02e0*/  UTMACCTL.PF [UR10] ;  /* 0x000000000a0079b9 */ /* 0x0007e40008040000 */
[----:B------:R3:W-:Y:S02]  /*02f0*/  UTMACCTL.PF [UR6] ;  /* 0x00000000060079b9 */ /* 0x0007e40008040000 */
[----:B---3--:R-:W-:Y:S01]  /*0300*/  NOP ;  /* 0x0000000000007918 */ /* 0x008fe20000000000 */
.L_x_5:
[----:B------:R-:W-:Y:S05]  /*0310*/  BSYNC.RECONVERGENT B0 ;  /* 0x0000000000007941 */ /* 0x000fea0003800200 */
.L_x_4:
[----:B------:R-:W-:Y:S04]  /*0320*/  BSSY.RECONVERGENT B0, `(.L_x_6) ;  /* 0x000000a000007945 */ /* 0x000fe80003800200 */
        /* <DEDUP_REMOVED lines=9> */
.L_x_7:
[----:B------:R-:W-:Y:S05]  /*03c0*/  BSYNC.RECONVERGENT B0 ;  /* 0x0000000000007941 */ /* 0x000fea0003800200 */
.L_x_6:
[----:B------:R-:W3:Y:S01]  /*03d0*/  LDCU.64 UR6, c[0x0][0x888] ;  /* 0x00011100ff0677ac */ /* 0x000ee20008000a00 */
[----:B------:R-:W-:Y:S02]  /*03e0*/  UISETP.EQ.U32.AND UP1, UPT, UR4, URZ, UPT ;  /* 0x000000ff0400728c */ /* 0x000fe4000bf22070 */
[----:B------:R-:W-:Y:S02]  /*03f0*/  UPLOP3.LUT UP2, UPT, UPT, UPT, UPT, 0x80, 0x8 ;  /* 0x000000000008789c */ /* 0x000fe40003f4f070 */
[----:B---3--:R-:W-:-:S04]  /*0400*/  UISETP.NE.U32.AND UP0, UPT, UR6, URZ, UPT ;  /* 0x000000ff0600728c */ /* 0x008fc8000bf05070 */
[----:B------:R-:W-:-:S04]  /*0410*/  UISETP.NE.AND.EX UP0, UPT, UR7, URZ, UPT, UP0 ;  /* 0x000000ff0700728c */ /* 0x000fc8000bf05300 */
[----:B------:R-:W-:-:S04]  /*0420*/  UISETP.EQ.OR.EX UP3, UPT, UR5, URZ, !UP0, UP1 ;  /* 0x000000ff0500728c */ /* 0x000fc8000c762710 */
[----:B------:R-:W-:-:S05]  /*0430*/  UP2UR UR50, UPR, URZ, 0x8 ;  /* 0x00000008ff327883 */ /* 0x000fca0008000000 */
[----:B------:R-:W-:Y:S07]  /*0440*/  BRA.U !UP3, `(.L_x_8) ;  /* 0x000000010b207547 */ /* 0x000fee000b800000 */
[----:B------:R-:W-:Y:S01]  /*0450*/  UISETP.NE.U32.AND UP2, UPT, UR4, URZ, UPT ;  /* 0x000000ff0400728c */ /* 0x000fe2000bf45070 */
[----:B-----5:R-:W-:Y:S01]  /*0460*/  FSETP.NEU.AND P0, PT, R81, RZ, PT ;  /* 0x000000ff5100720b */ /* 0x020fe20003f0d000 */
[----:B------:R-:W-:Y:S02]  /*0470*/  USEL UR4, URZ, 0xffffffff, UP0 ;  /* 0xffffffffff047887 */ /* 0x000fe40008000000 */
[----:B------:R-:W-:-:S10]  /*0480*/  UISETP.NE.AND.EX UP2, UPT, UR5, URZ, UPT, UP2 ;  /* 0x000000ff0500728c */ /* 0x000fd4000bf45320 */
[----:B------:R-:W-:Y:S01]  /*0490*/  VOTEU.ANY UP1, P0 ;  /* 0x0000000000ff7886 */ /* 0x000fe20000020100 */
[----:B------:R-:W-:-:S04]  /*04a0*/  @!UP2 USEL UR4, URZ, 0xffffffff, UP1 ;  /* 0xffffffffff04a887 */ /* 0x000fc80008800000 */
[----:B------:R-:W-:-:S04]  /*04b0*/  ULOP3.LUT UR4, UR4, 0x1, URZ, 0xc0, !UPT ;  /* 0x0000000104047892 */ /* 0x000fc8000f8ec0ff */
[----:B------:R-:W-:-:S11]  /*04c0*/  UISETP.NE.U32.AND UP2, UPT, UR4, 0x1, UPT ;  /* 0x000000010400788c */ /* 0x000fd6000bf45070 */
.L_x_8:
[----:B-1----:R-:W1:Y:S01]  /*04d0*/  SHFL.IDX PT, R2, R162, RZ, 0x1f ;  /* 0x00001fffa2027589 */ /* 0x002e6200000e0000 */
[----:B------:R-:W-:-:S04]  /*04e0*/  UISETP.NE.AND UP1, UPT, UR8, 0x2, UPT ;  /* 0x000000020800788c */ /* 0x000fc8000bf25270 */
[----:B------:R-:W-:Y:S01]  /*04f0*/  USEL UR6, URZ, 0x1, UP1 ;  /* 0x00000001ff067887 */ /* 0x000fe20008800000 */
[----:B-1----:R-:W-:-:S13]  /*0500*/  ISETP.NE.AND P0, PT, R2, RZ, PT ;  /* 0x000000ff0200720c */ /* 0x002fda0003f05270 */
[----:B------:R-:W-:Y:S05]  /*0510*/  @P0 BRA `(.L_x_9) ;  /* 0x0000000000400947 */ /* 0x000fea0003800000 */
[----:B------:R-:W1:Y:S01]  /*0520*/  S2UR UR5, SR_CgaCtaId ;  /* 0x00000000000579c3 */ /* 0x000e620000008800 */
[----:B------:R-:W-:Y:S01]  /*0530*/  UMOV UR7, 0x400 ;  /* 0x0000040000077882 */ /* 0x000fe20000000000 */
[----:B------:R-:W-:Y:S01]  /*0540*/  UMOV UR4, 0x1 ;  /* 0x0000000100047882 */ /* 0x000fe20000000000 */
[----:B------:R-:W-:Y:S01]  /*0550*/  ELECT P0, URZ, PT ;  /* 0x0000000000ff782f */ /* 0x000fe20003800000 */
[----:B------:R-:W-:-:S04]  /*0560*/  UIADD3 UR10, UPT, UPT, -UR4, 0x100000, URZ ;  /* 0x00100000040a7890 */ /* 0x000fc8000fffe1ff */
[----:B------:R-:W-:Y:S02]  /*0570*/  USHF.L.U32 UR11, UR10, 0xb, URZ ;  /* 0x0000000b0a0b7899 */ /* 0x000fe400080006ff */
[----:B------:R-:W-:Y:S02]  /*0580*/  USHF.L.U32 UR10, UR10, 0x1, URZ ;  /* 0x000000010a0a7899 */ /* 0x000fe400080006ff */
[----:B-1----:R-:W-:Y:S01]  /*0590*/  ULEA UR5, UR5, UR7, 0x18 ;  /* 0x0000000705057291 */ /* 0x002fe2000f8ec0ff */
[----:B------:R-:W1:Y:S11]  /*05a0*/  FENCE.VIEW.ASYNC.S ;  /* 0x00000000000073c6 */ /* 0x000e760000000000 */
[----:B-1----:R1:W3:Y:S01]  /*05b0*/  SYNCS.EXCH.64 URZ, [UR5], UR10 ;  /* 0x0000000a05ff75b2 */ /* 0x0022e20008000100 */
[----:B------:R1:W4:Y:S01]  /*05c0*/  SYNCS.EXCH.64 URZ, [UR5+0x18], UR10 ;  /* 0x0000180a05ff75b2 */ /* 0x0003220008000100 */
[----:B------:R1:W1:Y:S01]  /*05d0*/  SYNCS.EXCH.64 URZ, [UR5+0x8], UR10 ;  /* 0x0000080a05ff75b2 */ /* 0x0002620008000100 */
[----:B------:R1:W1:Y:S01]  /*05e0*/  SYNCS.EXCH.64 URZ, [UR5+0x20], UR10 ;  /* 0x0000200a05ff75b2 */ /* 0x0002620008000100 */
[----:B------:R1:W1:Y:S01]  /*05f0*/  SYNCS.EXCH.64 URZ, [UR5+0x10], UR10 ;  /* 0x0000100a05ff75b2 */ /* 0x0002620008000100 */
[----:B------:R1:W1:Y:S01]  /*0600*/  SYNCS.EXCH.64 URZ, [UR5+0x28], UR10 ;  /* 0x0000280a05ff75b2 */ /* 0x0002620008000100 */
[----:B------:R-:W-:Y:S01]  /*0610*/  NOP ;  /* 0x0000000000007918 */ /* 0x000fe20000000000 */
.L_x_9:
[----:B------:R-:W2:Y:S01]  /*0620*/  SHFL.IDX PT, R2, R162, RZ, 0x1f ;  /* 0x00001fffa2027589 */ /* 0x000ea200000e0000 */
[----:B------:R-:W-:Y:S01]  /*0630*/  NOP ;  /* 0x0000000000007918 */ /* 0x000fe20000000000 */
[----:B--2---:R-:W-:-:S13]  /*0640*/  ISETP.NE.AND P0, PT, R2, 0x1, PT ;  /* 0x000000010200780c */ /* 0x004fda0003f05270 */
[----:B------:R-:W-:Y:S05]  /*0650*/  @P0 BRA `(.L_x_10) ;  /* 0x0000000000580947 */ /* 0x000fea0003800000 */
[----:B------:R-:W2:Y:S01]  /*0660*/  S2UR UR7, SR_CgaCtaId ;  /* 0x00000000000779c3 */ /* 0x000ea20000008800 */
[----:B------:R-:W-:Y:S01]  /*0670*/  UMOV UR9, 0x400 ;  /* 0x0000040000097882 */ /* 0x000fe20000000000 */
[----:B-1----:R-:W-:Y:S01]  /*0680*/  UMOV UR5, 0x20 ;  /* 0x0000002000057882 */ /* 0x002fe20000000000 */
[----:B------:R-:W-:Y:S01]  /*0690*/  UMOV UR4, 0x80 ;  /* 0x0000008000047882 */ /* 0x000fe20000000000 */
[----:B------:R-:W-:-:S04]  /*06a0*/  UIADD3 UR10, UPT, UPT, -UR5, 0x100000, URZ ;  /* 0x00100000050a7890 */ /* 0x000fc8000fffe1ff */
[----:B------:R-:W-:Y:S02]  /*06b0*/  USHF.L.U32 UR11, UR10, 0xb, URZ ;  /* 0x0000000b0a0b7899 */ /* 0x000fe400080006ff */
[----:B------:R-:W-:Y:S02]  /*06c0*/  USHF.L.U32 UR10, UR10, 0x1, URZ ;  /* 0x000000010a0a7899 */ /* 0x000fe400080006ff */
[----:B------:R-:W-:-:S04]  /*06d0*/  UIADD3 UR4, UPT, UPT, -UR4, 0x100000, URZ ;  /* 0x0010000004047890 */ /* 0x000fc8000fffe1ff */
[----:B------:R-:W-:Y:S02]  /*06e0*/  USHF.L.U32 UR5, UR4, 0xb, URZ ;  /* 0x0000000b04057899 */ /* 0x000fe400080006ff */
[----:B------:R-:W-:Y:S01]  /*06f0*/  USHF.L.U32 UR4, UR4, 0x1, URZ ;  /* 0x0000000104047899 */ /* 0x000fe200080006ff */
[----:B------:R-:W-:Y:S01]  /*0700*/  ELECT P0, URZ, PT ;  /* 0x0000000000ff782f */ /* 0x000fe20003800000 */
[----:B--2---:R-:W-:Y:S01]  /*0710*/  ULEA UR7, UR7, UR9, 0x18 ;  /* 0x0000000907077291 */ /* 0x004fe2000f8ec0ff */
[----:B------:R-:W1:Y:S11]  /*0720*/  FENCE.VIEW.ASYNC.S ;  /* 0x00000000000073c6 */ /* 0x000e760000000000 */
[----:B-1----:R2:W1:Y:S01]  /*0730*/  SYNCS.EXCH.64 URZ, [UR7+0x30], UR10 ;  /* 0x0000300a07ff75b2 */ /* 0x0024620008000100 */
[----:B------:R2:W1:Y:S01]  /*0740*/  SYNCS.EXCH.64 URZ, [UR7+0x50], UR4 ;  /* 0x0000500407ff75b2 */ /* 0x0004620008000100 */
[----:B------:R2:W1:Y:S01]  /*0750*/  SYNCS.EXCH.64 URZ, [UR7+0x38], UR10 ;  /* 0x0000380a07ff75b2 */ /* 0x0004620008000100 */
[----:B------:R2:W1:Y:S01]  /*0760*/  SYNCS.EXCH.64 URZ, [UR7+0x58], UR4 ;  /* 0x0000580407ff75b2 */ /* 0x0004620008000100 */
[----:B------:R2:W1:Y:S01]  /*0770*/  SYNCS.EXCH.64 URZ, [UR7+0x40], UR10 ;  /* 0x0000400a07ff75b2 */ /* 0x0004620008000100 */
[----:B------:R2:W1:Y:S01]  /*0780*/  SYNCS.EXCH.64 URZ, [UR7+0x60], UR4 ;  /* 0x0000600407ff75b2 */ /* 0x0004620008000100 */
[----:B------:R2:W1:Y:S01]  /*0790*/  SYNCS.EXCH.64 URZ, [UR7+0x48], UR10 ;  /* 0x0000480a07ff75b2 */ /* 0x0004620008000100 */
[----:B------:R2:W1:Y:S02]  /*07a0*/  SYNCS.EXCH.64 URZ, [UR7+0x68], UR4 ;  /* 0x0000680407ff75b2 */ /* 0x0004640008000100 */
[----:B--2---:R-:W-:Y:S01]  /*07b0*/  NOP ;  /* 0x0000000000007918 */ /* 0x004fe20000000000 */
.L_x_10:
[----:B------:R-:W2:Y:S01]  /*07c0*/  SHFL.IDX PT, R2, R162, RZ, 0x1f ;  /* 0x00001fffa2027589 */ /* 0x000ea200000e0000 */
[----:B------:R-:W-:Y:S01]  /*07d0*/  NOP ;  /* 0x0000000000007918 */ /* 0x000fe20000000000 */
[----:B--2---:R-:W-:-:S13]  /*07e0*/  ISETP.NE.AND P0, PT, R2, 0x3, PT ;  /* 0x000000030200780c */ /* 0x004fda0003f05270 */
[----:B------:R-:W-:Y:S05]  /*07f0*/  @P0 BRA `(.L_x_11) ;  /* 0x0000000000300947 */ /* 0x000fea0003800000 */
[----:B-1----:R-:W1:Y:S01]  /*0800*/  S2UR UR5, SR_CgaCtaId ;  /* 0x00000000000579c3 */ /* 0x002e620000008800 */
        /* <DEDUP_REMOVED lines=8> */
[----:B-1----:R2:W1:Y:S01]  /*0890*/  SYNCS.EXCH.64 URZ, [UR5+0x70], UR10 ;  /* 0x0000700a05ff75b2 */ /* 0x0024620008000100 */
[----:B------:R2:W1:Y:S02]  /*08a0*/  SYNCS.EXCH.64 URZ, [UR5+0x78], UR10 ;  /* 0x0000780a05ff75b2 */ /* 0x0004640008000100 */
[----:B--2---:R-:W-:Y:S01]  /*08b0*/  NOP ;  /* 0x0000000000007918 */ /* 0x004fe20000000000 */
.L_x_11:
[----:B------:R-:W2:Y:S01]  /*08c0*/  SHFL.IDX PT, R2, R162, RZ, 0x1f ;  /* 0x00001fffa2027589 */ /* 0x000ea200000e0000 */
[----:B------:R-:W-:Y:S01]  /*08d0*/  NOP ;  /* 0x0000000000007918 */ /* 0x000fe20000000000 */
[----:B--2---:R-:W-:-:S13]  /*08e0*/  ISETP.NE.AND P0, PT, R2, 0x4, PT ;  /* 0x000000040200780c */ /* 0x004fda0003f05270 */
[----:B------:R-:W-:Y:S05]  /*08f0*/  @P0 BRA `(.L_x_12) ;  /* 0x00000000004c0947 */ /* 0x000fea0003800000 */
[----:B-1----:R-:W1:Y:S01]  /*0900*/  S2UR UR5, SR_CgaCtaId ;  /* 0x00000000000579c3 */ /* 0x002e620000008800 */
[----:B------:R-:W-:Y:S01]  /*0910*/  UMOV UR9, 0x100 ;  /* 0x0000010000097882 */ /* 0x000fe20000000000 */
[----:B------:R-:W-:Y:S01]  /*0920*/  UMOV UR7, 0x400 ;  /* 0x0000040000077882 */ /* 0x000fe20000000000 */
[----:B------:R-:W-:Y:S01]  /*0930*/  USEL UR9, UR9, 0xe0, UP2 ;  /* 0x000000e009097887 */ /* 0x000fe20009000000 */
[----:B------:R-:W-:Y:S01]  /*0940*/  UMOV UR4, 0x1 ;  /* 0x0000000100047882 */ /* 0x000fe20000000000 */
[----:B------:R-:W-:Y:S01]  /*0950*/  ELECT P0, URZ, PT ;  /* 0x0000000000ff782f */ /* 0x000fe20003800000 */
[----:B------:R-:W-:-:S04]  /*0960*/  UIADD3 UR10, UPT, UPT, -UR4, 0x100000, URZ ;  /* 0x00100000040a7890 */ /* 0x000fc8000fffe1ff */
[----:B------:R-:W-:Y:S02]  /*0970*/  USHF.L.U32 UR11, UR10, 0xb, URZ ;  /* 0x0000000b0a0b7899 */ /* 0x000fe400080006ff */
[----:B------:R-:W-:Y:S02]  /*0980*/  USHF.L.U32 UR10, UR10, 0x1, URZ ;  /* 0x000000010a0a7899 */ /* 0x000fe400080006ff */
[----:B------:R-:W-:-:S04]  /*0990*/  UIADD3 UR12, UPT, UPT, -UR9, 0x100000, URZ ;  /* 0x00100000090c7890 */ /* 0x000fc8000fffe1ff */
[----:B------:R-:W-:Y:S02]  /*09a0*/  USHF.L.U32 UR13, UR12, 0xb, URZ ;  /* 0x0000000b0c0d7899 */ /* 0x000fe400080006ff */
[----:B------:R-:W-:Y:S02]  /*09b0*/  USHF.L.U32 UR12, UR12, 0x1, URZ ;  /* 0x000000010c0c7899 */ /* 0x000fe400080006ff */
[----:B-1----:R-:W-:Y:S01]  /*09c0*/  ULEA UR5, UR5, UR7, 0x18 ;  /* 0x0000000705057291 */ /* 0x002fe2000f8ec0ff */
[----:B------:R-:W1:Y:S11]  /*09d0*/  FENCE.VIEW.ASYNC.S ;  /* 0x00000000000073c6 */ /* 0x000e760000000000 */
[----:B-1----:R2:W1:Y:S01]  /*09e0*/  SYNCS.EXCH.64 URZ, [UR5+0x80], UR10 ;  /* 0x0000800a05ff75b2 */ /* 0x0024620008000100 */
[----:B------:R2:W1:Y:S01]  /*09f0*/  SYNCS.EXCH.64 URZ, [UR5+0x90], UR12 ;  /* 0x0000900c05ff75b2 */ /* 0x0004620008000100 */
[----:B------:R2:W1:Y:S01]  /*0a00*/  SYNCS.EXCH.64 URZ, [UR5+0x88], UR10 ;  /* 0x0000880a05ff75b2 */ /* 0x0004620008000100 */
[----:B------:R2:W1:Y:S02]  /*0a10*/  SYNCS.EXCH.64 URZ, [UR5+0x98], UR12 ;  /* 0x0000980c05ff75b2 */ /* 0x0004640008000100 */
[----:B--2---:R-:W-:Y:S01]  /*0a20*/  NOP ;  /* 0x0000000000007918 */ /* 0x004fe20000000000 */
.L_x_12:
        /* <DEDUP_REMOVED lines=20> */
[----:B------:R2:W1:Y:S02]  /*0b70*/  SYNCS.EXCH.64 URZ, [UR7+0xb8], UR4 ;  /* 0x0000b80407ff75b2 */ /* 0x0004640008000100 */
[----:B--2---:R-:W-:Y:S01]  /*0b80*/  NOP ;  /* 0x0000000000007918 */ /* 0x004fe20000000000 */
.L_x_13:
        /* <DEDUP_REMOVED lines=18> */
.L_x_14:
[----:B-1----:R-:W1:Y:S01]  /*0cb0*/  S2UR UR5, SR_CTAID.X ;  /* 0x00000000000579c3 */ /* 0x002e620000002500 */
[----:B------:R-:W-:-:S05]  /*0cc0*/  CS2R.32 R156, SR_CgaSize ;  /* 0x00000000009c7805 */ /* 0x000fca0000008a00 */
[----:B------:R-:W-:-:S05]  /*0cd0*/  IMAD R156, R156, -0xa0, RZ ;  /* 0xffffff609c9c7824 */ /* 0x000fca00078e02ff */
[----:B------:R-:W-:-:S14]  /*0ce0*/  R2UR UR9, R156 ;  /* 0x000000009c0972ca */ /* 0x000fdc00000e0000 */
[----:B------:R-:W2:Y:S01]  /*0cf0*/  LDCU UR9, c[0x0][UR9+0x2b0] ;  /* 0x00005600090977ac */ /* 0x000ea20008000800 */
[----:B------:R-:W-:Y:S01]  /*0d00*/  NOP ;  /* 0x0000000000007918 */ /* 0x000fe20000000000 */
[----:B------:R-:W-:-:S05]  /*0d10*/  CS2R.32 R156, SR_CgaSize ;  /* 0x00000000009c7805 */ /* 0x000fca0000008a00 */
[----:B------:R-:W-:-:S05]  /*0d20*/  IMAD R156, R156, -0xa0, RZ ;  /* 0xffffff609c9c7824 */ /* 0x000fca00078e02ff */
[----:B------:R-:W-:-:S14]  /*0d30*/  R2UR UR7, R156 ;  /* 0x000000009c0772ca */ /* 0x000fdc00000e0000 */
[----:B------:R-:W3:Y:S01]  /*0d40*/  LDCU UR7, c[0x0][UR7+0x2b4] ;  /* 0x00005680070777ac */ /* 0x000ee20008000800 */
[----:B------:R-:W4:Y:S08]  /*0d50*/  S2UR UR4, SR_CTAID.Y ;  /* 0x00000000000479c3 */ /* 0x000f300000002600 */
[----:B------:R-:W3:Y:S01]  /*0d60*/  LDC R9, c[0x0][0xb24] ;  /* 0x0002c900ff097b82 */ /* 0x000ee20000000800 */
[----:B-1----:R-:W-:-:S02]  /*0d70*/  I2FP.F32.U32 R4, UR5 ;  /* 0x0000000500047c45 */ /* 0x002fc40008201000 */
[----:B------:R-:W-:-:S05]  /*0d80*/  CS2R.32 R5, SR_CgaSize ;  /* 0x0000000000057805 */ /* 0x000fca0000008a00 */
[----:B------:R-:W-:-:S06]  /*0d90*/  IMAD R5, R5, -0xa0, RZ ;  /* 0xffffff6005057824 */ /* 0x000fcc00078e02ff */
[----:B------:R-:W1:Y:S01]  /*0da0*/  LDC R5, c[0x0][R5+0x2a0] ;  /* 0x0000a80005057b82 */ /* 0x000e620000000800 */
[----:B------:R-:W-:Y:S01]  /*0db0*/  MOV R21, UR5 ;  /* 0x0000000500157c02 */ /* 0x000fe20008000f00 */
[----:B--2---:R-:W-:Y:S01]  /*0dc0*/  FMUL R4, R4, UR9 ;  /* 0x0000000904047c20 */ /* 0x004fe20008400000 */
[----:B----4-:R-:W-:Y:S02]  /*0dd0*/  I2FP.F32.U32 R2, UR4 ;  /* 0x0000000400027c45 */ /* 0x010fe40008201000 */
[----:B------:R-:W-:-:S05]  /*0de0*/  CS2R.32 R3, SR_CgaSize ;  /* 0x0000000000037805 */ /* 0x000fca0000008a00 */
[----:B------:R-:W-:-:S06]  /*0df0*/  IMAD R3, R3, -0xa0, RZ ;  /* 0xffffff6003037824 */ /* 0x000fcc00078e02ff */
[----:B------:R-:W2:Y:S01]  /*0e00*/  LDC R3, c[0x0][R3+0x2a4] ;  /* 0x0000a90003037b82 */ /* 0x000ea20000000800 */
[----:B------:R-:W4:Y:S01]  /*0e10*/  F2I.U32.TRUNC.NTZ R156, R4 ;  /* 0x00000004009c7305 */ /* 0x000f22000020f000 */
[----:B------:R-:W-:Y:S01]  /*0e20*/  MOV R20, UR4 ;  /* 0x0000000400147c02 */ /* 0x000fe20008000f00 */
[----:B---3--:R-:W-:-:S05]  /*0e30*/  FMUL R2, R2, UR7 ;  /* 0x0000000702027c20 */ /* 0x008fca0008400000 */
[----:B------:R-:W-:Y:S01]  /*0e40*/  BAR.SYNC.DEFER_BLOCKING 0x0 ;  /* 0x0000000000007b1d */ /* 0x000fe20000010000 */
[----:B------:R-:W-:-:S05]  /*0e50*/  ISETP.GE.AND P0, PT, R9, 0x1, PT ;  /* 0x000000010900780c */ /* 0x000fca0003f06270 */
[----:B------:R-:W3:Y:S02]  /*0e60*/  F2I.U32.TRUNC.NTZ R154, R2 ;  /* 0x00000002009a7305 */ /* 0x000ee4000020f000 */
[----:B------:R-:W2:Y:S01]  /*0e70*/  S2UR UR36, SR_CTAID.Z ;  /* 0x00000000002479c3 */ /* 0x000ea20000002700 */
[----:B----4-:R-:W-:-:S05]  /*0e80*/  IADD3 R156, PT, PT, -R156, RZ, RZ ;  /* 0x000000ff9c9c7210 */ /* 0x010fca0007ffe1ff */
[----:B-1----:R-:W-:Y:S01]  /*0e90*/  IMAD R156, R5, R156, UR5 ;  /* 0x00000005059c7e24 */ /* 0x002fe2000f8e029c */
[----:B---3--:R-:W-:-:S05]  /*0ea0*/  IADD3 R154, PT, PT, -R154, RZ, RZ ;  /* 0x000000ff9a9a7210 */ /* 0x008fca0007ffe1ff */
[----:B--2---:R-:W-:Y:S01]  /*0eb0*/  IMAD R154, R3, R154, UR4 ;  /* 0x00000004039a7e24 */ /* 0x004fe2000f8e029a */
[----:B------:R-:W-:Y:S06]  /*0ec0*/  @!P0 BRA `(.L_x_15) ;  /* 0x0000000000b88947 */ /* 0x000fec0003800000 */
[----:B------:R-:W1:Y:S01]  /*0ed0*/  LDC.64 R4, c[0x0][0xb18] ;  /* 0x0002c600ff047b82 */ /* 0x000e620000000a00 */
[----:B------:R-:W-:-:S07]  /*0ee0*/  ISETP.NE.AND P0, PT, R9, 0x1, PT ;  /* 0x000000010900780c */ /* 0x000fce0003f05270 */
[----:B------:R-:W2:Y:S08]  /*0ef0*/  LDC R10, c[0x0][0xb0c] ;  /* 0x0002c300ff0a7b82 */ /* 0x000eb00000000800 */
[----:B------:R-:W3:Y:S08]  /*0f00*/  LDC R11, c[0x0][0x370] ;  /* 0x0000dc00ff0b7b82 */ /* 0x000ef00000000800 */
[----:B------:R-:W4:Y:S01]  /*0f10*/  LDC R12, c[0x0][0x374] ;  /* 0x0000dd00ff0c7b82 */ /* 0x000f220000000800 */
[----:B-1----:R-:W-:-:S07]  /*0f20*/  ISETP.NE.AND P1, PT, R4, 0x1, PT ;  /* 0x000000010400780c */ /* 0x002fce0003f25270 */
[----:B------:R-:W3:Y:S01]  /*0f30*/  LDC.64 R6, c[0x0][0xb10] ;  /* 0x0002c400ff067b82 */ /* 0x000ee20000000a00 */
[----:B--2---:R-:W-:-:S07]  /*0f40*/  ISETP.NE.AND P2, PT, R10, 0x1, PT ;  /* 0x000000010a00780c */ /* 0x004fce0003f45270 */
[----:B------:R-:W1:Y:S08]  /*0f50*/  LDC R8, c[0x0][0xb20] ;  /* 0x0002c800ff087b82 */ /* 0x000e700000000800 */
[----:B------:R-:W2:Y:S01]  /*0f60*/  LDC.64 R2, c[0x0][0xb28] ;  /* 0x0002ca00ff027b82 */ /* 0x000ea20000000a00 */
[----:B----4-:R-:W-:-:S04]  /*0f70*/  IMAD.HI.U32 R13, R12, R5, RZ ;  /* 0x000000050c0d7227 */ /* 0x010fc800078e00ff */
[----:B------:R-:W-:-:S04]  /*0f80*/  IMAD.HI.U32 R5, R20, R5, RZ ;  /* 0x0000000514057227 */ /* 0x000fc800078e00ff */
[----:B---3--:R-:W-:-:S04]  /*0f90*/  IMAD.HI.U32 R14, R11, R6, RZ ;  /* 0x000000060b0e7227 */ /* 0x008fc800078e00ff */
[C---:B------:R-:W-:Y:S01]  /*0fa0*/  IMAD.HI.U32 R16, R21.reuse, R6, RZ ;  /* 0x0000000615107227 */ /* 0x040fe200078e00ff */
[-C--:B------:R-:W-:Y:S02]  /*0fb0*/  @P2 SHF.R.U32.HI R11, RZ, R7.reuse, R14 ;  /* 0x00000007ff0b2219 */ /* 0x080fe4000001160e */
[-C--:B-1----:R-:W-:Y:S02]  /*0fc0*/  @P1 SHF.R.U32.HI R12, RZ, R8.reuse, R13 ;  /* 0x00000008ff0c1219 */ /* 0x082fe4000001160d */
[----:B------:R-:W-:Y:S02]  /*0fd0*/  SHF.R.U32.HI R5, RZ, R8, R5 ;  /* 0x00000008ff057219 */ /* 0x000fe40000011605 */
[----:B------:R-:W-:Y:S02]  /*0fe0*/  SHF.R.U32.HI R16, RZ, R7, R16 ;  /* 0x00000007ff107219 */ /* 0x000fe40000011610 */
[----:B------:R-:W-:Y:S01]  /*0ff0*/  SEL R5, R20, R5, !P1 ;  /* 0x0000000514057207 */ /* 0x000fe20004800000 */
[----:B--2---:R-:W-:Y:S01]  /*1000*/  IMAD.HI.U32 R14, R12, R2, RZ ;  /* 0x000000020c0e7227 */ /* 0x004fe200078e00ff */
[----:B------:R-:W-:-:S02]  /*1010*/  SEL R7, R21, R16, !P2 ;  /* 0x0000001015077207 */ /* 0x000fc40005000000 */
[----:B------:R-:W-:Y:S01]  /*1020*/  IADD3 R13, PT, PT, -R5, RZ, RZ ;  /* 0x000000ff050d7210 */ /* 0x000fe20007ffe1ff */
[----:B------:R-:W-:Y:S01]  /*1030*/  IMAD.HI.U32 R6, R11, R2, RZ ;  /* 0x000000020b067227 */ /* 0x000fe200078e00ff */
[----:B------:R-:W-:-:S03]  /*1040*/  @P0 SHF.R.U32.HI R12, RZ, R3, R14 ;  /* 0x00000003ff0c0219 */ /* 0x000fc6000001160e */
[----:B------:R-:W-:Y:S01]  /*1050*/  IMAD R13, R4, R13, R20 ;  /* 0x0000000d040d7224 */ /* 0x000fe200078e0214 */
[----:B------:R-:W-:Y:S01]  /*1060*/  @P0 SHF.R.U32.HI R11, RZ, R3, R6 ;  /* 0x00000003ff0b0219 */ /* 0x000fe20000011606 */
[----:B------:R-:W-:-:S04]  /*1070*/  IMAD R12, R12, R9, RZ ;  /* 0x000000090c0c7224 */ /* 0x000fc800078e02ff */
[----:B------:R-:W-:Y:S01]  /*1080*/  IMAD R6, R11, R9, RZ ;  /* 0x000000090b067224 */ /* 0x000fe200078e02ff */
[----:B------:R-:W-:-:S04]  /*1090*/  ISETP.GE.AND P1, PT, R5, R12, PT ;  /* 0x0000000c0500720c */ /* 0x000fc80003f26270 */
[----:B------:R-:W-:Y:S01]  /*10a0*/  ISETP.GE.OR P1, PT, R7, R6, P1 ;  /* 0x000000060700720c */ /* 0x000fe20000f26670 */
[----:B------:R-:W-:-:S05]  /*10b0*/  IMAD.HI.U32 R6, R5, R2, RZ ;  /* 0x0000000205067227 */ /* 0x000fca00078e00ff */
[----:B------:R-:W-:-:S04]  /*10c0*/  SHF.R.U32.HI R6, RZ, R3, R6 ;  /* 0x00000003ff067219 */ /* 0x000fc80000011606 */
[----:B------:R-:W-:-:S03]  /*10d0*/  SEL R6, R5, R6, !P0 ;  /* 0x0000000605067207 */ /* 0x000fc60004000000 */
[----:B------:R-:W-:Y:S01]  /*10e0*/  @!P1 IMAD.HI.U32 R8, R7, R2, RZ ;  /* 0x0000000207089227 */ /* 0x000fe200078e00ff */
[----:B------:R-:W-:-:S04]  /*10f0*/  IADD3 R2, PT, PT, -R6, RZ, RZ ;  /* 0x000000ff06027210 */ /* 0x000fc80007ffe1ff */
[----:B------:R-:W-:Y:S01]  /*1100*/  @!P1 SHF.R.U32.HI R8, RZ, R3, R8 ;  /* 0x00000003ff089219 */ /* 0x000fe20000011608 */
[----:B------:R-:W-:-:S03]  /*1110*/  IMAD R2, R9, R2, R5 ;  /* 0x0000000209027224 */ /* 0x000fc600078e0205 */
[----:B------:R-:W-:-:S05]  /*1120*/  @!P1 SEL R3, R7, R8, !P0 ;  /* 0x0000000807039207 */ /* 0x000fca0004000000 */
[--C-:B------:R-:W-:Y:S02]  /*1130*/  @!P1 IMAD.IADD R6, R6, 0x1, -R3.reuse ;  /* 0x0000000106069824 */ /* 0x100fe400078e0a03 */
[----:B------:R-:W-:Y:S01]  /*1140*/  @!P1 IMAD R3, R2, R11, R3 ;  /* 0x0000000b02039224 */ /* 0x000fe200078e0203 */
[----:B------:R-:W-:Y:S01]  /*1150*/  IADD3 R2, PT, PT, -R7, RZ, RZ ;  /* 0x000000ff07027210 */ /* 0x000fe20007ffe1ff */
[----:B------:R-:W-:Y:S02]  /*1160*/  @!P1 IMAD R5, R6, R9, R7 ;  /* 0x0000000906059224 */ /* 0x000fe400078e0207 */
[----:B------:R-:W-:Y:S02]  /*1170*/  @!P1 IMAD.MOV.U32 R7, RZ, RZ, R3 ;  /* 0x000000ffff079224 */ /* 0x000fe400078e0003 */
[----:B------:R-:W-:Y:S02]  /*1180*/  IMAD R2, R10, R2, R21 ;  /* 0x000000020a027224 */ /* 0x000fe400078e0215 */
[----:B------:R-:W-:-:S02]  /*1190*/  IMAD R20, R5, R4, R13 ;  /* 0x0000000405147224 */ /* 0x000fc400078e020d */
[----:B------:R-:W-:Y:S02]  /*11a0*/  IMAD R21, R7, R10, R2 ;  /* 0x0000000a07157224 */ /* 0x000fe400078e0202 */
.L_x_15:
[----:B------:R-:W1:Y:S01]  /*11b0*/  LDCU UR4, c[0x0][0xb30] ;  /* 0x00016600ff0477ac */ /* 0x000e620008000800 */
[----:B------:R-:W2:Y:S08]  /*11c0*/  S2UR UR37, SR_CgaCtaId ;  /* 0x00000000002579c3 */ /* 0x000eb00000008800 */
[----:B------:R-:W3:Y:S01]  /*11d0*/  LDC R72, c[0x0][0xb24] ;  /* 0x0002c900ff487b82 */ /* 0x000ee20000000800 */
[----:B-1----:R-:W-:-:S09]  /*11e0*/  UISETP.NE.AND UP1, UPT, UR4, 0x1, UPT ;  /* 0x000000010400788c */ /* 0x002fd2000bf25270 */
[----:B--2---:R-:W-:Y:S05]  /*11f0*/  BRA.U UP1, `(.L_x_16) ;  /* 0x0000000101407547 */ /* 0x004fea000b800000 */
[----:B------:R-:W1:Y:S08]  /*1200*/  LDC.64 R4, c[0x0][0xb10] ;  /* 0x0002c400ff047b82 */ /* 0x000e700000000a00 */
[----:B------:R-:W2:Y:S08]  /*1210*/  LDC.64 R2, c[0x0][0xb18] ;  /* 0x0002c600ff027b82 */ /* 0x000eb00000000a00 */
[----:B------:R-:W4:Y:S08]  /*1220*/  LDC R6, c[0x0][0xb20] ;  /* 0x0002c800ff067b82 */ /* 0x000f300000000800 */
[----:B------:R-:W3:Y:S01]  /*1230*/  LDC R8, c[0x0][0xb0c] ;  /* 0x0002c300ff087b82 */ /* 0x000ee20000000800 */
[----:B-1----:R-:W-:-:S05]  /*1240*/  IMAD.HI.U32 R4, R21, R4, RZ ;  /* 0x0000000415047227 */ /* 0x002fca00078e00ff */
[----:B------:R-:W-:Y:S01]  /*1250*/  SHF.R.U32.HI R4, RZ, R5, R4 ;  /* 0x00000005ff047219 */ /* 0x000fe20000011604 */
[----:B--2---:R-:W-:Y:S01]  /*1260*/  IMAD.HI.U32 R3, R20, R3, RZ ;  /* 0x0000000314037227 */ /* 0x004fe200078e00ff */
[----:B------:R-:W-:-:S04]  /*1270*/  ISETP.NE.AND P0, PT, R2, 0x1, PT ;  /* 0x000000010200780c */ /* 0x000fc80003f05270 */
[----:B----4-:R-:W-:-:S04]  /*1280*/  SHF.R.U32.HI R3, RZ, R6, R3 ;  /* 0x00000006ff037219 */ /* 0x010fc80000011603 */
[----:B------:R-:W-:Y:S02]  /*1290*/  SEL R3, R20, R3, !P0 ;  /* 0x0000000314037207 */ /* 0x000fe40004000000 */
[----:B---3--:R-:W-:-:S04]  /*12a0*/  ISETP.NE.AND P1, PT, R8, 0x1, PT ;  /* 0x000000010800780c */ /* 0x008fc80003f25270 */
[----:B------:R-:W-:-:S05]  /*12b0*/  SEL R4, R21, R4, !P1 ;  /* 0x0000000415047207 */ /* 0x000fca0004800000 */
[----:B------:R-:W-:Y:S02]  /*12c0*/  IMAD.IADD R5, R3, 0x1, -R4 ;  /* 0x0000000103057824 */ /* 0x000fe400078e0a04 */
[----:B------:R-:W-:Y:S02]  /*12d0*/  IMAD.IADD R3, R4, 0x1, -R3 ;  /* 0x0000000104037824 */ /* 0x000fe400078e0a03 */
[----:B------:R-:W-:Y:S02]  /*12e0*/  IMAD R21, R5, R8, R21 ;  /* 0x0000000805157224 */ /* 0x000fe400078e0215 */
[----:B------:R-:W-:-:S07]  /*12f0*/  IMAD R20, R3, R2, R20 ;  /* 0x0000000203147224 */ /* 0x000fce00078e0214 */
.L_x_16:
[----:B------:R-:W-:Y:S01]  /*1300*/  BAR.SYNC.DEFER_BLOCKING 0x0 ;  /* 0x0000000000007b1d */ /* 0x000fe20000010000 */
[----:B------:R-:W-:Y:S01]  /*1310*/  UISETP.NE.AND UP1, UPT, UR8, 0x2, UPT ;  /* 0x000000020800788c */ /* 0x000fe2000bf25270 */
[----:B------:R-:W-:Y:S02]  /*1320*/  ISETP.NE.OR P5, PT, R0, 0x2, !P5 ;  /* 0x000000020000780c */ /* 0x000fe40006fa5670 */
[----:B------:R-:W-:-:S06]  /*1330*/  LOP3.LUT R2, R170, 0x1f, RZ, 0xc0, !PT ;  /* 0x0000001faa027812 */ /* 0x000fcc00078ec0ff */
[----:B------:R-:W-:Y:S05]  /*1340*/  BRA.U UP1, `(.L_x_17) ;  /* 0x00000011013c7547 */ /* 0x000fea000b800000 */
[----:B------:R-:W1:Y:S01]  /*1350*/  LDCU UR13, c[0x0][0x38c] ;  /* 0x00007180ff0d77ac */ /* 0x000e620008000800 */
[----:B------:R-:W2:Y:S01]  /*1360*/  LDC R9, c[0x0][0x370] ;  /* 0x0000dc00ff097b82 */ /* 0x000ea20000000800 */
[----:B------:R-:W-:Y:S01]  /*1370*/  PLOP3.LUT P1, PT, PT, PT, UP2, 0x80, 0x8 ;  /* 0x000000000008781c */ /* 0x000fe20003f2f028 */
[----:B------:R-:W-:Y:S01]  /*1380*/  HFMA2 R12, -RZ, RZ, 0, 0 ;  /* 0x00000000ff0c7431 */ /* 0x000fe200000001ff */
[----:B------:R-:W-:Y:S01]  /*1390*/  ISETP.EQ.OR P4, PT, R2, RZ, P5 ;  /* 0x000000ff0200720c */ /* 0x000fe20002f82670 */
[----:B------:R-:W-:Y:S01]  /*13a0*/  IMAD.MOV.U32 R15, RZ, RZ, 0x1 ;  /* 0x00000001ff0f7424 */ /* 0x000fe200078e00ff */
[----:B------:R-:W-:Y:S01]  /*13b0*/  PLOP3.LUT P1, PT, P1, PT, PT, 0x8, 0x80 ;  /* 0x000000000080781c */ /* 0x000fe20000f2e170 */
[----:B------:R-:W-:Y:S01]  /*13c0*/  IMAD.MOV.U32 R14, RZ, RZ, RZ ;  /* 0x000000ffff0e7224 */ /* 0x000fe200078e00ff */
[----:B------:R-:W-:Y:S01]  /*13d0*/  MOV R8, 0x1 ;  /* 0x0000000100087802 */ /* 0x000fe20000000f00 */
[----:B------:R-:W4:Y:S01]  /*13e0*/  LDC R0, c[0x0][0x374] ;  /* 0x0000dd00ff007b82 */ /* 0x000f220000000800 */
[----:B------:R-:W-:Y:S01]  /*13f0*/  IMAD.MOV.U32 R10, RZ, RZ, RZ ;  /* 0x000000ffff0a7224 */ /* 0x000fe200078e00ff */
[----:B------:R-:W2:Y:S01]  /*1400*/  LDCU.64 UR22, c[0x0][0x348] ;  /* 0x00006900ff1677ac */ /* 0x000ea20008000a00 */
[----:B------:R-:W-:Y:S01]  /*1410*/  UMOV UR6, URZ ;  /* 0x000000ff00067c82 */ /* 0x000fe20008000000 */
[----:B-1----:R-:W-:-:S04]  /*1420*/  UIADD3 UR5, UPT, UPT, UR13, 0x3f, URZ ;  /* 0x0000003f0d057890 */ /* 0x002fc8000fffe0ff */
[----:B------:R-:W-:-:S04]  /*1430*/  USHF.R.S32.HI UR4, URZ, 0x1f, UR5 ;  /* 0x0000001fff047899 */ /* 0x000fc80008011405 */
[----:B------:R-:W-:-:S04]  /*1440*/  ULEA.HI UR4, UR4, UR5, URZ, 0x6 ;  /* 0x0000000504047291 */ /* 0x000fc8000f8f30ff */
[----:B------:R-:W-:Y:S02]  /*1450*/  USHF.R.S32.HI UR15, URZ, 0x6, UR4 ;  /* 0x00000006ff0f7899 */ /* 0x000fe40008011404 */
[----:B------:R-:W-:Y:S02]  /*1460*/  UIADD3 UR4, UPT, UPT, UR13, -0x1, URZ ;  /* 0xffffffff0d047890 */ /* 0x000fe4000fffe0ff */
[----:B------:R-:W-:Y:S02]  /*1470*/  UISETP.LT.U32.AND UP0, UPT, UR15, 0x3, UPT ;  /* 0x000000030f00788c */ /* 0x000fe4000bf01070 */
[----:B------:R-:W-:Y:S02]  /*1480*/  UISETP.GE.U32.AND UP1, UPT, UR4, -0x7f, UPT ;  /* 0xffffff810400788c */ /* 0x000fe4000bf26070 */
[----:B------:R-:W-:Y:S02]  /*1490*/  USEL UR14, UR15, 0x3, UP0 ;  /* 0x000000030f0e7887 */ /* 0x000fe40008000000 */
[----:B------:R-:W-:-:S02]  /*14a0*/  UIADD3 UR13, UPT, UPT, UR13, 0x7e, URZ ;  /* 0x0000007e0d0d7890 */ /* 0x000fc4000fffe0ff */
[----:B------:R-:W-:Y:S02]  /*14b0*/  UIADD3 UR5, UPT, UPT, UR14, -0x1, URZ ;  /* 0xffffffff0e057890 */ /* 0x000fe4000fffe0ff */
[----:B------:R-:W-:-:S03]  /*14c0*/  UIADD3 UR7, UPT, UPT, UR15, -UR14, URZ ;  /* 0x8000000e0f077290 */ /* 0x000fc6000fffe0ff */
[----:B------:R-:W-:-:S04]  /*14d0*/  @UP1 UIADD3 UR5, UPT, UPT, UR14, URZ, URZ ;  /* 0x000000ff0e051290 */ /* 0x000fc8000fffe0ff */
[----:B--2---:R-:W-:-:S12]  /*14e0*/  UIADD3 UR5, UPT, UPT, UR5, 0x1, URZ ;  /* 0x0000000105057890 */ /* 0x004fd8000fffe0ff */
.L_x_35:
[----:B------:R-:W-:Y:S01]  /*14f0*/  UISETP.NE.AND UP0, UPT, UR37, URZ, UPT ;  /* 0x000000ff2500728c */ /* 0x000fe2000bf05270 */
[----:B------:R-:W1:Y:S08]  /*1500*/  S2UR UR37, SR_CgaCtaId ;  /* 0x00000000002579c3 */ /* 0x000e700000008800 */
[----:B------:R-:W-:Y:S05]  /*1510*/  BRA.U UP0, `(.L_x_18) ;  /* 0x0000000100347547 */ /* 0x000fea000b800000 */
[----:B------:R-:W2:Y:S01]  /*1520*/  S2R R2, SR_CgaCtaId ;  /* 0x0000000000027919 */ /* 0x000ea20000008800 */
[----:B------:R-:W-:-:S04]  /*1530*/  MOV R3, 0x400 ;  /* 0x0000040000037802 */ /* 0x000fc80000000f00 */
[----:B--2---:R-:W-:Y:S02]  /*1540*/  LEA R3, R2, R3, 0x18 ;  /* 0x0000000302037211 */ /* 0x004fe400078ec0ff */
[----:B------:R-:W-:-:S03]  /*1550*/  SHF.L.U32 R2, R8, 0x1f, RZ ;  /* 0x0000001f08027819 */ /* 0x000fc600000006ff */
[----:B------:R-:W-:-:S04]  /*1560*/  IMAD R3, R10, 0x8, R3 ;  /* 0x000000080a037824 */ /* 0x000fc800078e0203 */
[----:B------:R-:W2:Y:S02]  /*1570*/  SYNCS.PHASECHK.TRANS64.TRYWAIT P0, [R3+URZ+0xd0], R2 ;  /* 0x0000d002030075a7 */ /* 0x000ea400080011ff */
[----:B--2---:R-:W-:Y:S05]  /*1580*/  @!P0 BRA `(.L_x_19) ;  /* 0x0000009400a48947 */ /* 0x004fea0003800000 */
.L_x_128:
[----:B------:R-:W-:Y:S01]  /*1590*/  VIADD R10, R10, 0x1 ;  /* 0x000000010a0a7836 */ /* 0x000fe20000000000 */
[----:B------:R2:W-:Y:S04]  /*15a0*/  SYNCS.ARRIVE.TRANS64.A1T0 RZ, [R3+URZ+0xc0], RZ ;  /* 0x0000c0ff03ff79a7 */ /* 0x0005e800081000ff */
[----:B------:R-:W-:-:S04]  /*15b0*/  ISETP.NE.AND P0, PT, R10, 0x2, PT ;  /* 0x000000020a00780c */ /* 0x000fc80003f05270 */
[----:B------:R-:W-:Y:S02]  /*15c0*/  SEL R10, R10, RZ, P0 ;  /* 0x000000ff0a0a7207 */ /* 0x000fe40000000000 */
[----:B--2---:R-:W-:-:S04]  /*15d0*/  SEL R3, RZ, 0x1, P0 ;  /* 0x00000001ff037807 */ /* 0x004fc80000000000 */
[----:B------:R-:W-:-:S07]  /*15e0*/  LOP3.LUT R8, R8, R3, RZ, 0x3c, !PT ;  /* 0x0000000308087212 */ /* 0x000fce00078e3cff */
.L_x_18:
[----:B------:R-:W-:Y:S01]  /*15f0*/  UMOV UR4, 0x400 ;  /* 0x0000040000047882 */ /* 0x000fe20000000000 */
[----:B------:R-:W-:Y:S01]  /*1600*/  SHF.L.U32 R2, R15, 0x1f, RZ ;  /* 0x0000001f0f027819 */ /* 0x000fe200000006ff */
[----:B-1----:R-:W-:Y:S01]  /*1610*/  ULEA UR4, UR37, UR4, 0x18 ;  /* 0x0000000425047291 */ /* 0x002fe2000f8ec0ff */
[----:B------:R-:W-:Y:S01]  /*1620*/  R2UR UR35, R21 ;  /* 0x00000000152372ca */ /* 0x000fe200000e0000 */
[----:B------:R-:W-:Y:S01]  /*1630*/  UISETP.GE.U32.AND UP0, UPT, UR13, 0x7f, UPT ;  /* 0x0000007f0d00788c */ /* 0x000fe2000bf06070 */
[----:B------:R-:W-:Y:S01]  /*1640*/  R2UR UR11, R20 ;  /* 0x00000000140b72ca */ /* 0x000fe200000e0000 */
[----:B------:R-:W-:Y:S01]  /*1650*/  ULEA UR8, UR6, UR4, 0x3 ;  /* 0x0000000406087291 */ /* 0x000fe2000f8e18ff */
[----:B------:R-:W-:-:S08]  /*1660*/  UMOV UR24, URZ ;  /* 0x000000ff00187c82 */ /* 0x000fd00008000000 */
[----:B------:R1:W2:Y:S01]  /*1670*/  SYNCS.PHASECHK.TRANS64.TRYWAIT P0, [UR8+0x18], R2 ;  /* 0x00001802ff0075a7 */ /* 0x0002a20008001108 */
[----:B------:R-:W-:Y:S02]  /*1680*/  USHF.L.U32 UR35, UR35, 0x7, URZ ;  /* 0x0000000723237899 */ /* 0x000fe400080006ff */
[----:B------:R-:W-:Y:S01]  /*1690*/  USHF.L.U32 UR11, UR11, 0x8, URZ ;  /* 0x000000080b0b7899 */ /* 0x000fe200080006ff */
[----:B------:R-:W-:Y:S11]  /*16a0*/  BRA.U !UP0, `(.L_x_20) ;  /* 0x0000000108a87547 */ /* 0x000ff6000b800000 */
[----:B------:R-:W-:Y:S01]  /*16b0*/  UMOV UR16, URZ ;  /* 0x000000ff00107c82 */ /* 0x000fe20008000000 */
[----:B------:R-:W-:-:S05]  /*16c0*/  UMOV UR17, UR6 ;  /* 0x0000000600117c82 */ /* 0x000fca0008000000 */
.L_x_25:
[----:B-1----:R-:W-:Y:S01]  /*16d0*/  ULEA UR33, UR17, UR4, 0x3 ;  /* 0x0000000411217291 */ /* 0x002fe2000f8e18ff */
[----:B--2---:R-:W-:Y:S01]  /*16e0*/  @!P5 MOV R3, 0xc000 ;  /* 0x0000c0000003d802 */ /* 0x004fe20000000f00 */
[----:B--2---:R-:W-:Y:S10]  /*16f0*/  @P0 BRA `(.L_x_21) ;  /* 0x00000000000c0947 */ /* 0x004ff40003800000 */
[----:B------:R-:W-:-:S04]  /*1700*/  SHF.L.U32 R5, R15, 0x1f, RZ ;  /* 0x0000001f0f057819 */ /* 0x000fc800000006ff */
[----:B------:R-:W2:Y:S02]  /*1710*/  SYNCS.PHASECHK.TRANS64.TRYWAIT P0, [UR33+0x18], R5 ;  /* 0x00001805ff0075a7 */ /* 0x000ea40008001121 */
[----:B--2---:R-:W-:Y:S05]  /*1720*/  @!P0 BRA `(.L_x_22) ;  /* 0x0000009400508947 */ /* 0x004fea0003800000 */
.L_x_21:
[----:B------:R2:W-:Y:S01]  /*1730*/  @!P5 SYNCS.ARRIVE.TRANS64 RZ, [UR33], R3 ;  /* 0x00000003ffffd9a7 */ /* 0x0005e20008000021 */
[----:B------:R-:W-:Y:S04]  /*1740*/  BSSY.RECONVERGENT B0, `(.L_x_23) ;  /* 0x0000003000007945 */ /* 0x000fe80003800200 */
[----:B------:R-:W-:Y:S05]  /*1750*/  @P4 BRA `(.L_x_24) ;  /* 0x0000000000044947 */ /* 0x000fea0003800000 */
[----:B------:R-:W-:Y:S05]  /*1760*/  BPT.TRAP 0x1 ;  /* 0x000000040000795c */ /* 0x000fea0000300000 */
.L_x_24:
[----:B------:R-:W-:Y:S05]  /*1770*/  BSYNC.RECONVERGENT B0 ;  /* 0x0000000000007941 */ /* 0x000fea0003800200 */
.L_x_23:
[----:B------:R-:W-:Y:S02]  /*1780*/  UIADD3 UR6, UPT, UPT, UR17, 0x1, URZ ;  /* 0x0000000111067890 */ /* 0x000fe4000fffe0ff */
[----:B------:R-:W-:Y:S02]  /*1790*/  ULEA UR32, UR17, UR4, 0xe ;  /* 0x0000000411207291 */ /* 0x000fe4000f8e70ff */
[----:B------:R-:W-:Y:S02]  /*17a0*/  UISETP.NE.AND UP0, UPT, UR6, 0x3, UPT ;  /* 0x000000030600788c */ /* 0x000fe4000bf05270 */
[----:B------:R-:W-:Y:S02]  /*17b0*/  UIADD3 UR26, UP1, UPT, UR22, 0x80, URZ ;  /* 0x00000080161a7890 */ /* 0x000fe4000ff3e0ff */
[----:B------:R-:W-:Y:S02]  /*17c0*/  USEL UR9, URZ, 0x1, UP0 ;  /* 0x00000001ff097887 */ /* 0x000fe40008000000 */
[----:B------:R-:W-:-:S02]  /*17d0*/  USEL UR6, UR6, URZ, UP0 ;  /* 0x000000ff06067287 */ /* 0x000fc40008000000 */
[----:B------:R-:W-:Y:S02]  /*17e0*/  UIADD3 UR20, UP0, UPT, UR22, 0x180, URZ ;  /* 0x0000018016147890 */ /* 0x000fe4000ff1e0ff */
[----:B------:R-:W-:Y:S01]  /*17f0*/  ULEA UR8, UR6, UR4, 0x3 ;  /* 0x0000000406087291 */ /* 0x000fe2000f8e18ff */
[----:B------:R-:W-:Y:S01]  /*1800*/  LOP3.LUT R15, R15, UR9, RZ, 0x3c, !PT ;  /* 0x000000090f0f7c12 */ /* 0x000fe2000f8e3cff */
[----:B------:R-:W-:Y:S02]  /*1810*/  USHF.L.U32 UR34, UR16, 0x6, URZ ;  /* 0x0000000610227899 */ /* 0x000fe400080006ff */
[----:B------:R-:W-:Y:S01]  /*1820*/  UIADD3.X UR27, UPT, UPT, URZ, UR23, URZ, UP1, !UPT ;  /* 0x00000017ff1b7290 */ /* 0x000fe20008ffe4ff */
[----:B-1----:R-:W-:Y:S01]  /*1830*/  SHF.L.U32 R2, R15, 0x1f, RZ ;  /* 0x0000001f0f027819 */ /* 0x002fe200000006ff */
[----:B------:R-:W-:Y:S02]  /*1840*/  UIADD3 UR32, UPT, UPT, UR32, 0x10800, URZ ;  /* 0x0001080020207890 */ /* 0x000fe4000fffe0ff */
[----:B------:R-:W-:Y:S01]  /*1850*/  UIADD3.X UR21, UPT, UPT, URZ, UR23, URZ, UP0, !UPT ;  /* 0x00000017ff157290 */ /* 0x000fe200087fe4ff */
[----:B------:R1:W1:Y:S01]  /*1860*/  SYNCS.PHASECHK.TRANS64.TRYWAIT P0, [UR8+0x18], R2 ;  /* 0x00001802ff0075a7 */ /* 0x0002620008001108 */
[----:B------:R-:W-:Y:S01]  /*1870*/  ULEA UR8, UR17, UR4, 0xf ;  /* 0x0000000411087291 */ /* 0x000fe2000f8e78ff */
[----:B------:R-:W-:Y:S01]  /*1880*/  UMOV UR18, 0x0 ;  /* 0x0000000000127882 */ /* 0x000fe20000000000 */
[----:B------:R-:W-:-:S02]  /*1890*/  UMOV UR19, 0x10000000 ;  /* 0x1000000000137882 */ /* 0x000fc40000000000 */
[----:B------:R-:W-:Y:S01]  /*18a0*/  UIADD3 UR8, UPT, UPT, UR8, 0x1c800, URZ ;  /* 0x0001c80008087890 */ /* 0x000fe2000fffe0ff */
[----:B------:R1:W-:Y:S01]  /*18b0*/  UTMALDG.3D [UR32], [UR26], desc[UR18] ;  /* 0x000012201a0075b4 */ /* 0x0003e20008011000 */
[----:B------:R-:W-:Y:S01]  /*18c0*/  UMOV UR12, UR36 ;  /* 0x00000024000c7c82 */ /* 0x000fe20008000000 */
[----:B------:R-:W-:Y:S01]  /*18d0*/  UMOV UR9, UR33 ;  /* 0x0000002100097c82 */ /* 0x000fe20008000000 */
[----:B------:R-:W-:Y:S01]  /*18e0*/  UMOV UR10, UR34 ;  /* 0x00000022000a7c82 */ /* 0x000fe20008000000 */
[----:B------:R-:W-:Y:S01]  /*18f0*/  UIADD3 UR16, UPT, UPT, UR16, 0x1, URZ ;  /* 0x0000000110107890 */ /* 0x000fe2000fffe0ff */
[----:B------:R-:W-:Y:S01]  /*1900*/  UMOV UR24, UR5 ;  /* 0x0000000500187c82 */ /* 0x000fe20008000000 */
[----:B------:R-:W-:Y:S02]  /*1910*/  UMOV UR17, UR6 ;  /* 0x0000000600117c82 */ /* 0x000fe40008000000 */
[----:B------:R1:W-:Y:S01]  /*1920*/  UTMALDG.3D [UR8], [UR20], desc[UR18] ;  /* 0x00001208140075b4 */ /* 0x0003e20008011000 */
[----:B------:R-:W-:-:S09]  /*1930*/  UISETP.NE.AND UP0, UPT, UR16, UR5, UPT ;  /* 0x000000051000728c */ /* 0x000fd2000bf05270 */
[----:B------:R-:W-:Y:S05]  /*1940*/  BRA.U UP0, `(.L_x_25) ;  /* 0xfffffffd00607547 */ /* 0x000fea000b83ffff */
.L_x_20:
[----:B-1----:R-:W-:Y:S01]  /*1950*/  ULEA UR8, UR6, UR4, 0x3 ;  /* 0x0000000406087291 */ /* 0x002fe2000f8e18ff */
[----:B------:R-:W-:Y:S01]  /*1960*/  SHF.L.U32 R2, R15, 0x1f, RZ ;  /* 0x0000001f0f027819 */ /* 0x000fe200000006ff */
[----:B------:R-:W-:Y:S01]  /*1970*/  @!P1 SYNCS.ARRIVE.TRANS64.A1T0 RZ, [UR4+0x78], RZ ;  /* 0x000078ffffff99a7 */ /* 0x000fe20008100004 */
[----:B------:R-:W-:-:S06]  /*1980*/  UISETP.GT.AND UP0, UPT, UR15, UR14, UPT ;  /* 0x0000000e0f00728c */ /* 0x000fcc000bf04270 */
[----:B--2---:R1:W2:Y:S03]  /*1990*/  SYNCS.PHASECHK.TRANS64.TRYWAIT P0, [UR8+0x18], R2 ;  /* 0x00001802ff0075a7 */ /* 0x0042a60008001108 */
[----:B------:R-:W-:Y:S05]  /*19a0*/  BRA.U !UP0, `(.L_x_26) ;  /* 0x0000000108ac7547 */ /* 0x000fea000b800000 */
[----:B------:R-:W-:Y:S01]  /*19b0*/  UIADD3 UR21, UPT, UPT, UR7, UR24, URZ ;  /* 0x0000001807157290 */ /* 0x000fe2000fffe0ff */
[----:B------:R-:W-:-:S11]  /*19c0*/  UMOV UR25, UR6 ;  /* 0x0000000600197c82 */ /* 0x000fd60008000000 */
.L_x_31:
[----:B-1----:R-:W-:Y:S01]  /*19d0*/  ULEA UR17, UR25, UR4, 0x3 ;  /* 0x0000000419117291 */ /* 0x002fe2000f8e18ff */
[----:B--2---:R-:W-:Y:S01]  /*19e0*/  @!P5 MOV R3, 0xc000 ;  /* 0x0000c0000003d802 */ /* 0x004fe20000000f00 */
[----:B--2---:R-:W-:Y:S10]  /*19f0*/  @P0 BRA `(.L_x_27) ;  /* 0x00000000000c0947 */ /* 0x004ff40003800000 */
[----:B------:R-:W-:-:S04]  /*1a00*/  SHF.L.U32 R5, R15, 0x1f, RZ ;  /* 0x0000001f0f057819 */ /* 0x000fc800000006ff */
[----:B------:R-:W2:Y:S02]  /*1a10*/  SYNCS.PHASECHK.TRANS64.TRYWAIT P0, [UR17+0x18], R5 ;  /* 0x00001805ff0075a7 */ /* 0x000ea40008001111 */
[----:B--2---:R-:W-:Y:S05]  /*1a20*/  @!P0 BRA `(.L_x_28) ;  /* 0x0000009000a88947 */ /* 0x004fea0003800000 */
.L_x_27:
[----:B------:R2:W-:Y:S01]  /*1a30*/  @!P5 SYNCS.ARRIVE.TRANS64 RZ, [UR17], R3 ;  /* 0x00000003ffffd9a7 */ /* 0x0005e20008000011 */
[----:B------:R-:W-:Y:S04]  /*1a40*/  BSSY.RECONVERGENT B0, `(.L_x_29) ;  /* 0x0000003000007945 */ /* 0x000fe80003800200 */
[----:B------:R-:W-:Y:S05]  /*1a50*/  @P4 BRA `(.L_x_30) ;  /* 0x0000000000044947 */ /* 0x000fea0003800000 */
[----:B------:R-:W-:Y:S05]  /*1a60*/  BPT.TRAP 0x1 ;  /* 0x000000040000795c */ /* 0x000fea0000300000 */
.L_x_30:
[----:B------:R-:W-:Y:S05]  /*1a70*/  BSYNC.RECONVERGENT B0 ;  /* 0x0000000000007941 */ /* 0x000fea0003800200 */
.L_x_29:
        /* <DEDUP_REMOVED lines=10> */
[----:B------:R-:W-:Y:S01]  /*1b20*/  UIADD3 UR16, UPT, UPT, UR16, 0x10800, URZ ;  /* 0x0001080010107890 */ /* 0x000fe2000fffe0ff */
[----:B-1----:R-:W-:Y:S01]  /*1b30*/  SHF.L.U32 R2, R15, 0x1f, RZ ;  /* 0x0000001f0f027819 */ /* 0x002fe200000006ff */
[----:B------:R-:W-:Y:S02]  /*1b40*/  UIADD3.X UR31, UPT, UPT, URZ, UR23, URZ, UP1, !UPT ;  /* 0x00000017ff1f7290 */ /* 0x000fe40008ffe4ff */
[----:B------:R-:W-:Y:S01]  /*1b50*/  UIADD3.X UR29, UPT, UPT, URZ, UR23, URZ, UP0, !UPT ;  /* 0x00000017ff1d7290 */ /* 0x000fe200087fe4ff */
[----:B------:R1:W1:Y:S01]  /*1b60*/  SYNCS.PHASECHK.TRANS64.TRYWAIT P0, [UR8+0x18], R2 ;  /* 0x00001802ff0075a7 */ /* 0x0002620008001108 */
[----:B------:R-:W-:Y:S01]  /*1b70*/  ULEA UR8, UR25, UR4, 0xf ;  /* 0x0000000419087291 */ /* 0x000fe2000f8e78ff */
[----:B------:R-:W-:Y:S01]  /*1b80*/  UMOV UR26, 0x0 ;  /* 0x00000000001a7882 */ /* 0x000fe20000000000 */
[----:B------:R-:W-:-:S02]  /*1b90*/  UMOV UR27, 0x10000000 ;  /* 0x10000000001b7882 */ /* 0x000fc40000000000 */
[----:B------:R-:W-:Y:S01]  /*1ba0*/  UIADD3 UR8, UPT, UPT, UR8, 0x1c800, URZ ;  /* 0x0001c80008087890 */ /* 0x000fe2000fffe0ff */
[----:B------:R-:W-:Y:S01]  /*1bb0*/  UMOV UR19, UR35 ;  /* 0x0000002300137c82 */ /* 0x000fe20008000000 */
[----:B------:R-:W-:Y:S01]  /*1bc0*/  UMOV UR20, UR36 ;  /* 0x0000002400147c82 */ /* 0x000fe20008000000 */
[----:B------:R-:W-:Y:S01]  /*1bd0*/  UMOV UR12, UR36 ;  /* 0x00000024000c7c82 */ /* 0x000fe20008000000 */
[----:B------:R-:W-:Y:S01]  /*1be0*/  UMOV UR9, UR17 ;  /* 0x0000001100097c82 */ /* 0x000fe20008000000 */
[----:B------:R-:W-:Y:S01]  /*1bf0*/  UMOV UR10, UR18 ;  /* 0x00000012000a7c82 */ /* 0x000fe20008000000 */
[----:B------:R1:W-:Y:S01]  /*1c00*/  UTMALDG.3D [UR16], [UR30], desc[UR26] ;  /* 0x00001a101e0075b4 */ /* 0x0003e20008011000 */
[----:B------:R-:W-:Y:S01]  /*1c10*/  UIADD3 UR24, UPT, UPT, UR24, 0x1, URZ ;  /* 0x0000000118187890 */ /* 0x000fe2000fffe0ff */
[----:B------:R-:W-:-:S03]  /*1c20*/  UMOV UR25, UR6 ;  /* 0x0000000600197c82 */ /* 0x000fc60008000000 */
[----:B------:R-:W-:Y:S01]  /*1c30*/  UISETP.NE.AND UP0, UPT, UR24, UR21, UPT ;  /* 0x000000151800728c */ /* 0x000fe2000bf05270 */
[----:B------:R1:W-:Y:S08]  /*1c40*/  UTMALDG.3D [UR8], [UR28], desc[UR26] ;  /* 0x00001a081c0075b4 */ /* 0x0003f00008011000 */
[----:B------:R-:W-:Y:S05]  /*1c50*/  BRA.U UP0, `(.L_x_31) ;  /* 0xfffffffd005c7547 */ /* 0x000fea000b83ffff */
.L_x_26:
[----:B-1----:R-:W-:Y:S01]  /*1c60*/  LEA R2, R14, UR4, 0x3 ;  /* 0x000000040e027c11 */ /* 0x002fe2000f8e18ff */
[----:B------:R-:W-:Y:S01]  /*1c70*/  NOP ;  /* 0x0000000000007918 */ /* 0x000fe20000000000 */
[----:B--2---:R-:W-:Y:S02]  /*1c80*/  SHF.L.U32 R3, R12, 0x1f, RZ ;  /* 0x0000001f0c037819 */ /* 0x004fe400000006ff */
[----:B------:R-:W-:Y:S02]  /*1c90*/  LEA R4, R14, UR4, 0x4 ;  /* 0x000000040e047c11 */ /* 0x000fe4000f8e20ff */
[----:B------:R-:W1:Y:S02]  /*1ca0*/  SYNCS.PHASECHK.TRANS64.TRYWAIT P0, [R2+URZ+0x80], R3 ;  /* 0x00008003020075a7 */ /* 0x000e6400080011ff */
[----:B-1----:R-:W-:Y:S05]  /*1cb0*/  @!P0 BRA `(.L_x_32) ;  /* 0x00000090001c8947 */ /* 0x002fea0003800000 */
.L_x_131:
[----:B------:R-:W2:Y:S01]  /*1cc0*/  LDS.128 R4, [R4+0xf0] ;  /* 0x0000f00004047984 */ /* 0x000ea20000000c00 */
[----:B---3--:R-:W-:Y:S01]  /*1cd0*/  ISETP.GE.AND P0, PT, R72, 0x1, PT ;  /* 0x000000014800780c */ /* 0x008fe20003f06270 */
[----:B-1----:R-:W-:Y:S01]  /*1ce0*/  VIADD R2, R2, 0x90 ;  /* 0x0000009002027836 */ /* 0x002fe20000000000 */
[----:B------:R-:W-:Y:S01]  /*1cf0*/  @!PT LDS RZ, [RZ] ;  /* 0x00000000fffff984 */ /* 0x000fe20000000800 */
[----:B------:R-:W-:Y:S01]  /*1d00*/  @!PT LDS RZ, [RZ] ;  /* 0x00000000fffff984 */ /* 0x000fe20000000800 */
[----:B------:R-:W-:Y:S01]  /*1d10*/  @!PT LDS RZ, [RZ] ;  /* 0x00000000fffff984 */ /* 0x000fe20000000800 */
[----:B------:R-:W-:Y:S01]  /*1d20*/  @!PT LDS RZ, [RZ] ;  /* 0x00000000fffff984 */ /* 0x000fe20000000800 */
[----:B------:R1:W-:Y:S06]  /*1d30*/  MEMBAR.ALL.CTA ;  /* 0x0000000000007992 */ /* 0x0003ec0000008000 */
[----:B-1----:R-:W1:Y:S01]  /*1d40*/  FENCE.VIEW.ASYNC.S ;  /* 0x00000000000073c6 */ /* 0x002e620000000000 */
[----:B------:R-:W-:-:S04]  /*1d50*/  PRMT R2, RZ, 0x654, R2 ;  /* 0x00000654ff027816 */ /* 0x000fc80000000002 */
[----:B-1----:R1:W-:Y:S01]  /*1d60*/  SYNCS.ARRIVE.TRANS64.RED.A1T0 RZ, [R2+URZ], RZ ;  /* 0x000000ff02ff79a7 */ /* 0x0023e200081004ff */
[----:B--2---:R-:W-:-:S13]  /*1d70*/  LOP3.LUT P2, RZ, R6, 0x1, RZ, 0xc0, !PT ;  /* 0x0000000106ff7812 */ /* 0x004fda000784c0ff */
[----:B------:R-:W-:Y:S01]  /*1d80*/  @P2 SHF.R.U32.HI R3, RZ, 0x10, R5 ;  /* 0x00000010ff032819 */ /* 0x000fe20000011605 */
[----:B------:R-:W-:Y:S01]  /*1d90*/  VOTEU.ANY UP0, P2 ;  /* 0x0000000000ff7886 */ /* 0x000fe20001000100 */
[----:B------:R-:W-:Y:S02]  /*1da0*/  @P2 MOV R13, R4 ;  /* 0x00000004000d2202 */ /* 0x000fe40000000f00 */
[----:B------:R-:W-:Y:S02]  /*1db0*/  @P2 R2UR.BROADCAST UR8, R3 ;  /* 0x00000000030822ca */ /* 0x000fe400008e0000 */
[----:B------:R-:W-:-:S11]  /*1dc0*/  @P2 LOP3.LUT R11, R5, 0xffff, RZ, 0xc0, !PT ;  /* 0x0000ffff050b2812 */ /* 0x000fd600078ec0ff */
[----:B------:R-:W-:Y:S01]  /*1dd0*/  @UP0 UMOV UR36, UR8 ;  /* 0x0000000800240c82 */ /* 0x000fe20008000000 */
[----:B-1----:R-:W-:Y:S05]  /*1de0*/  @!P0 BRA `(.L_x_33) ;  /* 0x0000000000b88947 */ /* 0x002fea0003800000 */
[----:B------:R-:W4:Y:S01]  /*1df0*/  LDC.64 R4, c[0x0][0xb18] ;  /* 0x0002c600ff047b82 */ /* 0x000f220000000a00 */
[----:B------:R-:W-:-:S07]  /*1e00*/  ISETP.NE.AND P3, PT, R72, 0x1, PT ;  /* 0x000000014800780c */ /* 0x000fce0003f65270 */
[----:B------:R-:W1:Y:S08]  /*1e10*/  LDC.64 R6, c[0x0][0xb10] ;  /* 0x0002c400ff067b82 */ /* 0x000e700000000a00 */
[----:B------:R-:W2:Y:S08]  /*1e20*/  LDC R16, c[0x0][0xb20] ;  /* 0x0002c800ff107b82 */ /* 0x000eb00000000800 */
[----:B------:R-:W3:Y:S01]  /*1e30*/  LDC R18, c[0x0][0xb0c] ;  /* 0x0002c300ff127b82 */ /* 0x000ee20000000800 */
[----:B----4-:R-:W-:Y:S01]  /*1e40*/  IMAD.HI.U32 R17, R0, R5, RZ ;  /* 0x0000000500117227 */ /* 0x010fe200078e00ff */
[----:B------:R-:W-:-:S03]  /*1e50*/  ISETP.NE.AND P0, PT, R4, 0x1, PT ;  /* 0x000000010400780c */ /* 0x000fc60003f05270 */
[----:B------:R-:W-:-:S03]  /*1e60*/  IMAD.HI.U32 R5, R11, R5, RZ ;  /* 0x000000050b057227 */ /* 0x000fc600078e00ff */
[----:B------:R-:W4:Y:S01]  /*1e70*/  LDC.64 R2, c[0x0][0xb28] ;  /* 0x0002ca00ff027b82 */ /* 0x000f220000000a00 */
[----:B-1----:R-:W-:-:S04]  /*1e80*/  IMAD.HI.U32 R20, R9, R6, RZ ;  /* 0x0000000609147227 */ /* 0x002fc800078e00ff */
[----:B------:R-:W-:Y:S01]  /*1e90*/  IMAD.HI.U32 R22, R13, R6, RZ ;  /* 0x000000060d167227 */ /* 0x000fe200078e00ff */
[----:B------:R-:W-:Y:S02]  /*1ea0*/  SHF.R.U32.HI R20, RZ, R7, R20 ;  /* 0x00000007ff147219 */ /* 0x000fe40000011614 */
[-C--:B--2---:R-:W-:Y:S02]  /*1eb0*/  SHF.R.U32.HI R17, RZ, R16.reuse, R17 ;  /* 0x00000010ff117219 */ /* 0x084fe40000011611 */
[----:B------:R-:W-:Y:S02]  /*1ec0*/  SHF.R.U32.HI R16, RZ, R16, R5 ;  /* 0x00000010ff107219 */ /* 0x000fe40000011605 */
[----:B------:R-:W-:Y:S02]  /*1ed0*/  SEL R17, R0, R17, !P0 ;  /* 0x0000001100117207 */ /* 0x000fe40004000000 */
[----:B------:R-:W-:Y:S02]  /*1ee0*/  SHF.R.U32.HI R22, RZ, R7, R22 ;  /* 0x00000007ff167219 */ /* 0x000fe40000011616 */
[----:B---3--:R-:W-:-:S02]  /*1ef0*/  ISETP.NE.AND P1, PT, R18, 0x1, PT ;  /* 0x000000011200780c */ /* 0x008fc40003f25270 */
[----:B------:R-:W-:Y:S02]  /*1f00*/  SEL R5, R11, R16, !P0 ;  /* 0x000000100b057207 */ /* 0x000fe40004000000 */
[----:B------:R-:W-:Y:S02]  /*1f10*/  SEL R19, R9, R20, !P1 ;  /* 0x0000001409137207 */ /* 0x000fe40004800000 */
[----:B------:R-:W-:Y:S01]  /*1f20*/  SEL R7, R13, R22, !P1 ;  /* 0x000000160d077207 */ /* 0x000fe20004800000 */
[----:B----4-:R-:W-:-:S04]  /*1f30*/  IMAD.HI.U32 R20, R17, R2, RZ ;  /* 0x0000000211147227 */ /* 0x010fc800078e00ff */
[----:B------:R-:W-:Y:S01]  /*1f40*/  IMAD.HI.U32 R6, R19, R2, RZ ;  /* 0x0000000213067227 */ /* 0x000fe200078e00ff */
[----:B------:R-:W-:-:S04]  /*1f50*/  @P3 SHF.R.U32.HI R17, RZ, R3, R20 ;  /* 0x00000003ff113219 */ /* 0x000fc80000011614 */
        /* <DEDUP_REMOVED lines=8> */
[----:B------:R-:W-:-:S04]  /*1fe0*/  @!P0 IMAD.HI.U32 R16, R7, R2, RZ ;  /* 0x0000000207108227 */ /* 0x000fc800078e00ff */
[----:B------:R-:W-:Y:S01]  /*1ff0*/  IMAD.MOV R2, RZ, RZ, -R6 ;  /* 0x000000ffff027224 */ /* 0x000fe200078e0a06 */
[----:B------:R-:W-:-:S03]  /*2000*/  @!P0 SHF.R.U32.HI R16, RZ, R3, R16 ;  /* 0x00000003ff108219 */ /* 0x000fc60000011610 */
[----:B------:R-:W-:Y:S01]  /*2010*/  IMAD R2, R72, R2, R5 ;  /* 0x0000000248027224 */ /* 0x000fe200078e0205 */
[----:B------:R-:W-:Y:S02]  /*2020*/  @!P0 SEL R3, R7, R16, !P3 ;  /* 0x0000001007038207 */ /* 0x000fe40005800000 */
[----:B------:R-:W-:-:S03]  /*2030*/  IADD3 R16, PT, PT, -R5, RZ, RZ ;  /* 0x000000ff05107210 */ /* 0x000fc60007ffe1ff */
[--C-:B------:R-:W-:Y:S02]  /*2040*/  @!P0 IMAD.IADD R6, R6, 0x1, -R3.reuse ;  /* 0x0000000106068824 */ /* 0x100fe400078e0a03 */
[----:B------:R-:W-:Y:S01]  /*2050*/  @!P0 IMAD R3, R2, R19, R3 ;  /* 0x0000001302038224 */ /* 0x000fe200078e0203 */
[----:B------:R-:W-:Y:S01]  /*2060*/  IADD3 R2, PT, PT, -R7, RZ, RZ ;  /* 0x000000ff07027210 */ /* 0x000fe20007ffe1ff */
[----:B------:R-:W-:Y:S02]  /*2070*/  @!P0 IMAD R5, R72, R6, R7 ;  /* 0x0000000648058224 */ /* 0x000fe400078e0207 */
[----:B------:R-:W-:Y:S02]  /*2080*/  IMAD R11, R4, R16, R11 ;  /* 0x00000010040b7224 */ /* 0x000fe400078e020b */
[----:B------:R-:W-:Y:S02]  /*2090*/  @!P0 IMAD.MOV.U32 R7, RZ, RZ, R3 ;  /* 0x000000ffff078224 */ /* 0x000fe400078e0003 */
[----:B------:R-:W-:-:S02]  /*20a0*/  IMAD R2, R18, R2, R13 ;  /* 0x0000000212027224 */ /* 0x000fc400078e020d */
[----:B------:R-:W-:Y:S02]  /*20b0*/  IMAD R11, R5, R4, R11 ;  /* 0x00000004050b7224 */ /* 0x000fe400078e020b */
[----:B------:R-:W-:Y:S02]  /*20c0*/  IMAD R13, R7, R18, R2 ;  /* 0x00000012070d7224 */ /* 0x000fe400078e0202 */
.L_x_33:
[----:B------:R-:W1:Y:S02]  /*20d0*/  LDCU UR8, c[0x0][0xb30] ;  /* 0x00016600ff0877ac */ /* 0x000e640008000800 */
[----:B-1----:R-:W-:-:S09]  /*20e0*/  UISETP.NE.AND UP0, UPT, UR8, 0x1, UPT ;  /* 0x000000010800788c */ /* 0x002fd2000bf05270 */
[----:B------:R-:W-:Y:S05]  /*20f0*/  BRA.U UP0, `(.L_x_34) ;  /* 0x0000000100407547 */ /* 0x000fea000b800000 */
[----:B------:R-:W1:Y:S08]  /*2100*/  LDC.64 R4, c[0x0][0xb10] ;  /* 0x0002c400ff047b82 */ /* 0x000e700000000a00 */
[----:B------:R-:W2:Y:S08]  /*2110*/  LDC.64 R2, c[0x0][0xb18] ;  /* 0x0002c600ff027b82 */ /* 0x000eb00000000a00 */
[----:B------:R-:W3:Y:S08]  /*2120*/  LDC R6, c[0x0][0xb20] ;  /* 0x0002c800ff067b82 */ /* 0x000ef00000000800 */
[----:B------:R-:W4:Y:S01]  /*2130*/  LDC R16, c[0x0][0xb0c] ;  /* 0x0002c300ff107b82 */ /* 0x000f220000000800 */
[----:B-1----:R-:W-:-:S05]  /*2140*/  IMAD.HI.U32 R4, R13, R4, RZ ;  /* 0x000000040d047227 */ /* 0x002fca00078e00ff */
[----:B------:R-:W-:Y:S01]  /*2150*/  SHF.R.U32.HI R4, RZ, R5, R4 ;  /* 0x00000005ff047219 */ /* 0x000fe20000011604 */
[----:B--2---:R-:W-:Y:S01]  /*2160*/  IMAD.HI.U32 R3, R11, R3, RZ ;  /* 0x000000030b037227 */ /* 0x004fe200078e00ff */
[----:B------:R-:W-:-:S04]  /*2170*/  ISETP.NE.AND P0, PT, R2, 0x1, PT ;  /* 0x000000010200780c */ /* 0x000fc80003f05270 */
[----:B---3--:R-:W-:-:S04]  /*2180*/  SHF.R.U32.HI R6, RZ, R6, R3 ;  /* 0x00000006ff067219 */ /* 0x008fc80000011603 */
[----:B------:R-:W-:Y:S02]  /*2190*/  SEL R3, R11, R6, !P0 ;  /* 0x000000060b037207 */ /* 0x000fe40004000000 */
[----:B----4-:R-:W-:-:S04]  /*21a0*/  ISETP.NE.AND P1, PT, R16, 0x1, PT ;  /* 0x000000011000780c */ /* 0x010fc80003f25270 */
[----:B------:R-:W-:-:S05]  /*21b0*/  SEL R4, R13, R4, !P1 ;  /* 0x000000040d047207 */ /* 0x000fca0004800000 */
[----:B------:R-:W-:Y:S02]  /*21c0*/  IMAD.IADD R5, R3, 0x1, -R4 ;  /* 0x0000000103057824 */ /* 0x000fe400078e0a04 */
[----:B------:R-:W-:Y:S02]  /*21d0*/  IMAD.IADD R3, R4, 0x1, -R3 ;  /* 0x0000000104037824 */ /* 0x000fe400078e0a03 */
[----:B------:R-:W-:Y:S02]  /*21e0*/  IMAD R13, R5, R16, R13 ;  /* 0x00000010050d7224 */ /* 0x000fe400078e020d */
[----:B------:R-:W-:-:S07]  /*21f0*/  IMAD R11, R3, R2, R11 ;  /* 0x00000002030b7224 */ /* 0x000fce00078e020b */
.L_x_34:
[----:B------:R-:W-:Y:S01]  /*2200*/  VIADD R14, R14, 0x1 ;  /* 0x000000010e0e7836 */ /* 0x000fe20000000000 */
[----:B------:R-:W-:Y:S01]  /*2210*/  PLOP3.LUT P1, PT, PT, PT, PT, 0x80, 0x8 ;  /* 0x000000000008781c */ /* 0x000fe20003f2f070 */
[----:B------:R-:W-:Y:S02]  /*2220*/  IMAD.IADD R21, R13, 0x1, R156 ;  /* 0x000000010d157824 */ /* 0x000fe400078e029c */
[----:B------:R-:W-:Y:S01]  /*2230*/  IMAD.IADD R20, R11, 0x1, R154 ;  /* 0x000000010b147824 */ /* 0x000fe200078e029a */
[----:B------:R-:W-:-:S04]  /*2240*/  ISETP.NE.AND P0, PT, R14, 0x2, PT ;  /* 0x000000020e00780c */ /* 0x000fc80003f05270 */
[----:B------:R-:W-:Y:S02]  /*2250*/  SEL R3, RZ, 0x1, P0 ;  /* 0x00000001ff037807 */ /* 0x000fe40000000000 */
[----:B------:R-:W-:Y:S02]  /*2260*/  SEL R14, R14, RZ, P0 ;  /* 0x000000ff0e0e7207 */ /* 0x000fe40000000000 */
[----:B------:R-:W-:Y:S01]  /*2270*/  LOP3.LUT R12, R12, R3, RZ, 0x3c, !PT ;  /* 0x000000030c0c7212 */ /* 0x000fe200078e3cff */
[----:B------:R-:W-:Y:S06]  /*2280*/  @P2 BRA `(.L_x_35) ;  /* 0xfffffff000982947 */ /* 0x000fec000383ffff */
[----:B------:R-:W-:Y:S01]  /*2290*/  UIADD3 UR4, UPT, UPT, UR4, 0x18, URZ ;  /* 0x0000001804047890 */ /* 0x000fe2000fffe0ff */
[----:B------:R-:W-:-:S03]  /*22a0*/  SHF.L.U32 R3, R15, 0x1f, RZ ;  /* 0x0000001f0f037819 */ /* 0x000fc600000006ff */
[----:B------:R-:W-:-:S09]  /*22b0*/  ULEA UR5, UR6, UR4, 0x3 ;  /* 0x0000000406057291 */ /* 0x000fd2000f8e18ff */
[----:B------:R-:W1:Y:S02]  /*22c0*/  SYNCS.PHASECHK.TRANS64.TRYWAIT P0, [UR5], R3 ;  /* 0x00000003ff0075a7 */ /* 0x000e640008001105 */
[----:B-1----:R-:W-:Y:S05]  /*22d0*/  @!P0 BRA `(.L_x_36) ;  /* 0x0000008800a88947 */ /* 0x002fea0003800000 */
.L_x_133:
[----:B------:R-:W-:-:S04]  /*22e0*/  UIADD3 UR6, UPT, UPT, UR6, 0x1, URZ ;  /* 0x0000000106067890 */ /* 0x000fc8000fffe0ff */
[----:B------:R-:W-:-:S04]  /*22f0*/  UISETP.NE.AND UP0, UPT, UR6, 0x3, UPT ;  /* 0x000000030600788c */ /* 0x000fc8000bf05270 */
[----:B------:R-:W-:Y:S02]  /*2300*/  USEL UR7, URZ, 0x1, UP0 ;  /* 0x00000001ff077887 */ /* 0x000fe40008000000 */
[----:B------:R-:W-:-:S04]  /*2310*/  USEL UR6, UR6, URZ, UP0 ;  /* 0x000000ff06067287 */ /* 0x000fc80008000000 */
[----:B------:R-:W-:Y:S01]  /*2320*/  ULEA UR5, UR6, UR4, 0x3 ;  /* 0x0000000406057291 */ /* 0x000fe2000f8e18ff */
[----:B------:R-:W-:-:S04]  /*2330*/  LOP3.LUT R15, R15, UR7, RZ, 0x3c, !PT ;  /* 0x000000070f0f7c12 */ /* 0x000fc8000f8e3cff */
[----:B-1----:R-:W-:-:S04]  /*2340*/  SHF.L.U32 R3, R15, 0x1f, RZ ;  /* 0x0000001f0f037819 */ /* 0x002fc800000006ff */
[----:B------:R-:W1:Y:S02]  /*2350*/  SYNCS.PHASECHK.TRANS64.TRYWAIT P0, [UR5], R3 ;  /* 0x00000003ff0075a7 */ /* 0x000e640008001105 */
[----:B-1----:R-:W-:Y:S05]  /*2360*/  @!P0 BRA `(.L_x_37) ;  /* 0x00000088009c8947 */ /* 0x002fea0003800000 */
.L_x_135:
[----:B------:R-:W-:-:S04]  /*2370*/  UIADD3 UR6, UPT, UPT, UR6, 0x1, URZ ;  /* 0x0000000106067890 */ /* 0x000fc8000fffe0ff */
[----:B------:R-:W-:-:S04]  /*2380*/  UISETP.NE.AND UP0, UPT, UR6, 0x3, UPT ;  /* 0x000000030600788c */ /* 0x000fc8000bf05270 */
[----:B------:R-:W-:Y:S02]  /*2390*/  USEL UR5, URZ, 0x1, UP0 ;  /* 0x00000001ff057887 */ /* 0x000fe40008000000 */
[----:B------:R-:W-:-:S04]  /*23a0*/  USEL UR6, UR6, URZ, UP0 ;  /* 0x000000ff06067287 */ /* 0x000fc80008000000 */
[----:B------:R-:W-:Y:S01]  /*23b0*/  ULEA UR6, UR6, UR4, 0x3 ;  /* 0x0000000406067291 */ /* 0x000fe2000f8e18ff */
[----:B-1----:R-:W-:-:S04]  /*23c0*/  LOP3.LUT R3, R15, UR5, RZ, 0x3c, !PT ;  /* 0x000000050f037c12 */ /* 0x002fc8000f8e3cff */
[----:B------:R-:W-:Y:S01]  /*23d0*/  SHF.L.U32 R3, R3, 0x1f, RZ ;  /* 0x0000001f03037819 */ /* 0x000fe200000006ff */
[----:B----4-:R-:W-:-:S07]  /*23e0*/  IMAD.U32 R0, RZ, RZ, UR6 ;  /* 0x00000006ff007e24 */ /* 0x010fce000f8e00ff */
.L_x_38:
[----:B-1----:R1:W2:Y:S02]  /*23f0*/  SYNCS.PHASECHK.TRANS64.TRYWAIT P0, [R0+URZ], R3 ;  /* 0x00000003000075a7 */ /* 0x0022a400080011ff */
[----:B--2---:R-:W-:Y:S05]  /*2400*/  @!P0 NANOSLEEP.SYNCS 0x989680 ;  /* 0x009896800000895d */ /* 0x004fea0003900000 */
[----:B------:R-:W2:Y:S02]  /*2410*/  @!P0 SYNCS.PHASECHK.TRANS64 P0, [R0+URZ], R3 ;  /* 0x00000003000085a7 */ /* 0x000ea400080010ff */
[----:B--2---:R-:W-:Y:S05]  /*2420*/  @P0 EXIT ;  /* 0x000000000000094d */ /* 0x004fea0003800000 */
[----:B------:R-:W-:Y:S05]  /*2430*/  BRA `(.L_x_38) ;  /* 0xfffffffc00ec7947 */ /* 0x000fea000383ffff */
.L_x_17:
[----:B------:R-:W-:-:S04]  /*2440*/  UISETP.NE.AND UP1, UPT, UR37, URZ, UPT ;  /* 0x000000ff2500728c */ /* 0x000fc8000bf25270 */
[----:B------:R-:W-:-:S09]  /*2450*/  UISETP.NE.OR UP1, UPT, UR8, 0x1, UP1 ;  /* 0x000000010800788c */ /* 0x000fd20008f25670 */
[----:B------:R-:W-:Y:S05]  /*2460*/  BRA.U UP1, `(.L_x_39) ;  /* 0x0000000501487547 */ /* 0x000fea000b800000 */
[----:B------:R-:W-:Y:S01]  /*2470*/  ISETP.NE.AND P2, PT, R2, RZ, PT ;  /* 0x000000ff0200720c */ /* 0x000fe20003f45270 */
[----:B------:R-:W-:Y:S01]  /*2480*/  IMAD.MOV.U32 R12, RZ, RZ, 0x1 ;  /* 0x00000001ff0c7424 */ /* 0x000fe200078e00ff */
[----:B------:R-:W-:Y:S02]  /*2490*/  CS2R R10, SRZ ;  /* 0x00000000000a7805 */ /* 0x000fe4000001ff00 */
[----:B------:R-:W-:Y:S01]  /*24a0*/  CS2R R8, SRZ ;  /* 0x0000000000087805 */ /* 0x000fe2000001ff00 */
[----:B------:R-:W-:Y:S01]  /*24b0*/  UMOV UR4, 0x400 ;  /* 0x0000040000047882 */ /* 0x000fe20000000000 */
[----:B------:R-:W-:Y:S01]  /*24c0*/  UMOV UR6, URZ ;  /* 0x000000ff00067c82 */ /* 0x000fe20008000000 */
[----:B------:R-:W-:-:S12]  /*24d0*/  ULEA UR37, UR37, UR4, 0x18 ;  /* 0x0000000425257291 */ /* 0x000fd8000f8ec0ff */
.L_x_43:
[----:B------:R-:W-:Y:S02]  /*24e0*/  LEA R0, R8, UR37, 0x3 ;  /* 0x0000002508007c11 */ /* 0x000fe4000f8e18ff */
[----:B------:R-:W-:-:S03]  /*24f0*/  SHF.L.U32 R5, R9, 0x1f, RZ ;  /* 0x0000001f09057819 */ /* 0x000fc600000006ff */
[----:B------:R-:W-:Y:S01]  /*2500*/  VIADD R4, R0, 0xd0 ;  /* 0x000000d000047836 */ /* 0x000fe20000000000 */
[----:B------:R-:W1:Y:S02]  /*2510*/  SYNCS.PHASECHK.TRANS64.TRYWAIT P0, [R0+URZ+0xc0], R5 ;  /* 0x0000c005000075a7 */ /* 0x000e6400080011ff */
[----:B-1----:R-:W-:Y:S05]  /*2520*/  @!P0 BRA `(.L_x_40) ;  /* 0x0000008800448947 */ /* 0x002fea0003800000 */
.L_x_136:
[----:B------:R-:W-:Y:S01]  /*2530*/  ULEA UR5, UR6, UR37, 0x3 ;  /* 0x0000002506057291 */ /* 0x000fe2000f8e18ff */
[----:B------:R-:W-:Y:S02]  /*2540*/  PRMT R4, RZ, 0x654, R4 ;  /* 0x00000654ff047816 */ /* 0x000fe40000000004 */
[----:B-1----:R-:W-:Y:S01]  /*2550*/  SHF.L.U32 R5, R12, 0x1f, RZ ;  /* 0x0000001f0c057819 */ /* 0x002fe200000006ff */
[----:B------:R-:W-:Y:S01]  /*2560*/  UIADD3 UR4, UPT, UPT, UR5, 0x80, URZ ;  /* 0x0000008005047890 */ /* 0x000fe2000fffe0ff */
[----:B------:R1:W-:Y:S05]  /*2570*/  SYNCS.ARRIVE.TRANS64.RED.A1T0 RZ, [R4+URZ], RZ ;  /* 0x000000ff04ff79a7 */ /* 0x0003ea00081004ff */
[----:B------:R-:W-:Y:S01]  /*2580*/  IMAD.U32 R7, RZ, RZ, UR4 ;  /* 0x00000004ff077e24 */ /* 0x000fe2000f8e00ff */
[----:B------:R-:W2:Y:S04]  /*2590*/  SYNCS.PHASECHK.TRANS64.TRYWAIT P0, [UR5+0x90], R5 ;  /* 0x00009005ff0075a7 */ /* 0x000ea80008001105 */
[----:B------:R-:W-:Y:S01]  /*25a0*/  PRMT R6, R2, 0x654, R7 ;  /* 0x0000065402067816 */ /* 0x000fe20000000007 */
[----:B-1----:R-:W-:Y:S01]  /*25b0*/  @!P2 IMAD.MOV.U32 R4, RZ, RZ, 0x10 ;  /* 0x00000010ff04a424 */ /* 0x002fe200078e00ff */
[----:B--2---:R-:W-:Y:S06]  /*25c0*/  @!P0 BRA `(.L_x_41) ;  /* 0x0000008800308947 */ /* 0x004fec0003800000 */
.L_x_138:
[----:B------:R-:W-:Y:S01]  /*25d0*/  ULEA UR4, UR6, UR37, 0x4 ;  /* 0x0000002506047291 */ /* 0x000fe2000f8e20ff */
[----:B------:R-:W-:Y:S01]  /*25e0*/  SEL R3, R6, R3, !P2 ;  /* 0x0000000306037207 */ /* 0x000fe20005000000 */
[----:B------:R-:W-:Y:S01]  /*25f0*/  UIADD3 UR5, UPT, UPT, UR5, 0x80, URZ ;  /* 0x0000008005057890 */ /* 0x000fe2000fffe0ff */
[----:B-1----:R-:W-:Y:S01]  /*2600*/  LEA R0, R11, UR37, 0x3 ;  /* 0x000000250b007c11 */ /* 0x002fe2000f8e18ff */
[----:B------:R-:W-:Y:S01]  /*2610*/  UIADD3 UR4, UPT, UPT, UR4, 0xf0, URZ ;  /* 0x000000f004047890 */ /* 0x000fe2000fffe0ff */
[----:B------:R-:W-:Y:S01]  /*2620*/  SHF.L.U32 R5, R10, 0x1f, RZ ;  /* 0x0000001f0a057819 */ /* 0x000fe200000006ff */
[----:B------:R1:W-:Y:S01]  /*2630*/  @!P2 SYNCS.ARRIVE.TRANS64.RED RZ, [R3+URZ], R4 ;  /* 0x0000000403ffa9a7 */ /* 0x0003e200080004ff */
[----:B------:R-:W-:Y:S01]  /*2640*/  UIADD3 UR6, UPT, UPT, UR6, 0x1, URZ ;  /* 0x0000000106067890 */ /* 0x000fe2000fffe0ff */
[----:B------:R-:W-:-:S03]  /*2650*/  VIADD R8, R8, 0x1 ;  /* 0x0000000108087836 */ /* 0x000fc60000000000 */
[----:B------:R-:W-:Y:S02]  /*2660*/  UISETP.NE.AND UP0, UPT, UR6, 0x2, UPT ;  /* 0x000000020600788c */ /* 0x000fe4000bf05270 */
[----:B------:R-:W-:Y:S06]  /*2670*/  UGETNEXTWORKID.BROADCAST [UR4], [UR5] ;  /* 0x00000000040073ca */ /* 0x000fec0008000100 */
[----:B------:R-:W-:Y:S01]  /*2680*/  USEL UR4, URZ, 0x1, UP0 ;  /* 0x00000001ff047887 */ /* 0x000fe20008000000 */
[----:B------:R-:W-:Y:S01]  /*2690*/  ISETP.NE.AND P0, PT, R8, 0x2, PT ;  /* 0x000000020800780c */ /* 0x000fe20003f05270 */
[----:B------:R-:W-:Y:S01]  /*26a0*/  USEL UR6, UR6, URZ, UP0 ;  /* 0x000000ff06067287 */ /* 0x000fe20008000000 */
[----:B------:R-:W2:Y:S03]  /*26b0*/  SYNCS.PHASECHK.TRANS64.TRYWAIT P1, [R0+URZ+0x80], R5 ;  /* 0x00008005000075a7 */ /* 0x000ea600080211ff */
[----:B------:R-:W-:Y:S01]  /*26c0*/  LOP3.LUT R12, R12, UR4, RZ, 0x3c, !PT ;  /* 0x000000040c0c7c12 */ /* 0x000fe2000f8e3cff */
[----:B-12---:R-:W-:Y:S07]  /*26d0*/  @!P1 BRA `(.L_x_42) ;  /* 0x0000008800049947 */ /* 0x006fee0003800000 */
.L_x_139:
[C---:B------:R-:W-:Y:S01]  /*26e0*/  LEA R4, R11.reuse, UR37, 0x4 ;  /* 0x000000250b047c11 */ /* 0x040fe2000f8e20ff */
[----:B-1----:R-:W-:Y:S01]  /*26f0*/  VIADD R0, R0, 0x90 ;  /* 0x0000009000007836 */ /* 0x002fe20000000000 */
[----:B------:R-:W-:Y:S01]  /*2700*/  SEL R8, R8, RZ, P0 ;  /* 0x000000ff08087207 */ /* 0x000fe20000000000 */
[----:B------:R-:W-:-:S03]  /*2710*/  VIADD R11, R11, 0x1 ;  /* 0x000000010b0b7836 */ /* 0x000fc60000000000 */
[----:B------:R-:W1:Y:S01]  /*2720*/  LDS.128 R4, [R4+0xf0] ;  /* 0x0000f00004047984 */ /* 0x000e620000000c00 */
[----:B------:R-:W-:Y:S02]  /*2730*/  PRMT R0, RZ, 0x654, R0 ;  /* 0x00000654ff007816 */ /* 0x000fe40000000000 */
[C---:B------:R-:W-:Y:S01]  /*2740*/  ISETP.NE.AND P1, PT, R11.reuse, 0x2, PT ;  /* 0x000000020b00780c */ /* 0x040fe20003f25270 */
[----:B------:R-:W-:Y:S01]  /*2750*/  @!PT LDS RZ, [RZ] ;  /* 0x00000000fffff984 */ /* 0x000fe20000000800 */
[----:B------:R-:W-:Y:S01]  /*2760*/  @!PT LDS RZ, [RZ] ;  /* 0x00000000fffff984 */ /* 0x000fe20000000800 */
[----:B------:R-:W-:Y:S01]  /*2770*/  @!PT LDS RZ, [RZ] ;  /* 0x00000000fffff984 */ /* 0x000fe20000000800 */
[----:B------:R-:W-:Y:S01]  /*2780*/  @!PT LDS RZ, [RZ] ;  /* 0x00000000fffff984 */ /* 0x000fe20000000800 */
[----:B------:R2:W-:Y:S06]  /*2790*/  MEMBAR.ALL.CTA ;  /* 0x0000000000007992 */ /* 0x0005ec0000008000 */
[----:B--2---:R-:W2:Y:S01]  /*27a0*/  FENCE.VIEW.ASYNC.S ;  /* 0x00000000000073c6 */ /* 0x004ea20000000000 */
[----:B------:R-:W-:Y:S01]  /*27b0*/  SEL R11, R11, RZ, P1 ;  /* 0x000000ff0b0b7207 */ /* 0x000fe20000800000 */
[----:B--2---:R2:W-:Y:S01]  /*27c0*/  SYNCS.ARRIVE.TRANS64.RED.A1T0 RZ, [R0+URZ], RZ ;  /* 0x000000ff00ff79a7 */ /* 0x0045e200081004ff */
[----:B-1----:R-:W-:-:S02]  /*27d0*/  LOP3.LUT P3, RZ, R6, 0x1, RZ, 0xc0, !PT ;  /* 0x0000000106ff7812 */ /* 0x002fc4000786c0ff */
[----:B------:R-:W-:-:S04]  /*27e0*/  SEL R5, RZ, 0x1, P1 ;  /* 0x00000001ff057807 */ /* 0x000fc80000800000 */
[----:B------:R-:W-:Y:S02]  /*27f0*/  LOP3.LUT R10, R10, R5, RZ, 0x3c, !PT ;  /* 0x000000050a0a7212 */ /* 0x000fe400078e3cff */
[----:B--2---:R-:W-:-:S04]  /*2800*/  SEL R0, RZ, 0x1, P0 ;  /* 0x00000001ff007807 */ /* 0x004fc80000000000 */
[----:B------:R-:W-:Y:S01]  /*2810*/  LOP3.LUT R9, R9, R0, RZ, 0x3c, !PT ;  /* 0x0000000009097212 */ /* 0x000fe200078e3cff */
[----:B------:R-:W-:Y:S06]  /*2820*/  @P3 BRA `(.L_x_43) ;  /* 0xfffffffc002c3947 */ /* 0x000fec000383ffff */
[----:B------:R-:W-:Y:S01]  /*2830*/  ULEA UR5, UR6, UR37, 0x3 ;  /* 0x0000002506057291 */ /* 0x000fe2000f8e18ff */
[----:B------:R-:W-:-:S08]  /*2840*/  SHF.L.U32 R3, R12, 0x1f, RZ ;  /* 0x0000001f0c037819 */ /* 0x000fd000000006ff */
[----:B------:R-:W1:Y:S02]  /*2850*/  SYNCS.PHASECHK.TRANS64 P0, [UR5+0x90], R3 ;  /* 0x00009003ff0075a7 */ /* 0x000e640008001005 */
[----:B-1----:R-:W-:Y:S05]  /*2860*/  @P0 BRA `(.L_x_44) ;  /* 0x0000000000080947 */ /* 0x002fea0003800000 */
[----:B------:R-:W1:Y:S02]  /*2870*/  SYNCS.PHASECHK.TRANS64.TRYWAIT P0, [UR5+0x90], R3 ;  /* 0x00009003ff0075a7 */ /* 0x000e640008001105 */
[----:B-1----:R-:W-:Y:S05]  /*2880*/  @!P0 BRA `(.L_x_45) ;  /* 0x0000008400ac8947 */ /* 0x002fea0003800000 */
.L_x_44:
[----:B------:R-:W-:-:S04]  /*2890*/  UIADD3 UR4, UPT, UPT, UR6, 0x1, URZ ;  /* 0x0000000106047890 */ /* 0x000fc8000fffe0ff */
[----:B------:R-:W-:-:S04]  /*28a0*/  UISETP.NE.AND UP0, UPT, UR4, 0x2, UPT ;  /* 0x000000020400788c */ /* 0x000fc8000bf05270 */
[----:B------:R-:W-:Y:S02]  /*28b0*/  USEL UR7, URZ, 0x1, UP0 ;  /* 0x00000001ff077887 */ /* 0x000fe40008000000 */
[----:B------:R-:W-:-:S04]  /*28c0*/  USEL UR4, UR4, URZ, UP0 ;  /* 0x000000ff04047287 */ /* 0x000fc80008000000 */
[----:B------:R-:W-:Y:S01]  /*28d0*/  ULEA UR4, UR4, UR37, 0x3 ;  /* 0x0000002504047291 */ /* 0x000fe2000f8e18ff */
[----:B-1----:R-:W-:-:S04]  /*28e0*/  LOP3.LUT R3, R12, UR7, RZ, 0x3c, !PT ;  /* 0x000000070c037c12 */ /* 0x002fc8000f8e3cff */
[----:B------:R-:W-:-:S04]  /*28f0*/  SHF.L.U32 R0, R3, 0x1f, RZ ;  /* 0x0000001f03007819 */ /* 0x000fc800000006ff */
[----:B------:R-:W1:Y:S02]  /*2900*/  SYNCS.PHASECHK.TRANS64 P0, [UR4+0x90], R0 ;  /* 0x00009000ff0075a7 */ /* 0x000e640008001004 */
[----:B-1----:R-:W-:Y:S05]  /*2910*/  @P0 EXIT ;  /* 0x000000000000094d */ /* 0x002fea0003800000 */
[----:B------:R-:W-:Y:S02]  /*2920*/  SHF.L.U32 R3, R3, 0x1f, RZ ;  /* 0x0000001f03037819 */ /* 0x000fe400000006ff */
[----:B------:R-:W-:-:S07]  /*2930*/  MOV R0, UR4 ;  /* 0x0000000400007c02 */ /* 0x000fce0008000f00 */
.L_x_46:
[----:B-1----:R1:W2:Y:S02]  /*2940*/  SYNCS.PHASECHK.TRANS64.TRYWAIT P0, [R0+URZ+0x90], R3 ;  /* 0x00009003000075a7 */ /* 0x0022a400080011ff */
[----:B--2---:R-:W-:Y:S05]  /*2950*/  @!P0 NANOSLEEP.SYNCS 0x989680 ;  /* 0x009896800000895d */ /* 0x004fea0003900000 */
[----:B------:R-:W2:Y:S02]  /*2960*/  @!P0 SYNCS.PHASECHK.TRANS64 P0, [R0+URZ+0x90], R3 ;  /* 0x00009003000085a7 */ /* 0x000ea400080010ff */
[----:B--2---:R-:W-:Y:S05]  /*2970*/  @P0 EXIT ;  /* 0x000000000000094d */ /* 0x004fea0003800000 */
[----:B------:R-:W-:Y:S05]  /*2980*/  BRA `(.L_x_46) ;  /* 0xfffffffc00ec7947 */ /* 0x000fea000383ffff */
.L_x_39:
[----:B------:R-:W-:-:S09]  /*2990*/  UISETP.NE.AND UP1, UPT, UR8, URZ, UPT ;  /* 0x000000ff0800728c */ /* 0x000fd2000bf25270 */
[----:B------:R-:W-:Y:S05]  /*29a0*/  BRA.U UP1, `(.L_x_47) ;  /* 0x0000000d016c7547 */ /* 0x000fea000b800000 */
[----:B------:R-:W-:Y:S01]  /*29b0*/  UMOV UR4, 0x40 ;  /* 0x0000004000047882 */ /* 0x000fe20000000000 */
[----:B------:R-:W-:Y:S01]  /*29c0*/  NOP ;  /* 0x0000000000007918 */ /* 0x000fe20000000000 */
[----:B------:R-:W-:Y:S01]  /*29d0*/  ULEA UR4, UR37, UR4, 0x18 ;  /* 0x0000000425047291 */ /* 0x000fe2000f8ec0ff */
[----:B------:R-:W-:Y:S02]  /*29e0*/  UMOV UR5, 0x400 ;  /* 0x0000040000057882 */ /* 0x000fe40000000000 */
[----:B------:R-:W-:-:S06]  /*29f0*/  ULEA UR37, UR37, UR5, 0x18 ;  /* 0x0000000525257291 */ /* 0x000fcc000f8ec0ff */
[----:B------:R-:W1:Y:S02]  /*2a00*/  LDS.U8 R0, [UR4+0x1c] ;  /* 0x00001c04ff007984 */ /* 0x000e640008000000 */
[----:B-1----:R-:W-:-:S13]  /*2a10*/  ISETP.NE.AND P0, PT, R0, RZ, PT ;  /* 0x000000ff0000720c */ /* 0x002fda0003f05270 */
[----:B------:R-:W-:Y:S05]  /*2a20*/  @P0 BRA `(.L_x_48) ;  /* 0x0000000000580947 */ /* 0x000fea0003800000 */
[----:B------:R-:W-:-:S13]  /*2a30*/  ELECT P0, URZ, PT ;  /* 0x0000000000ff782f */ /* 0x000fda0003800000 */
[----:B------:R-:W-:Y:S05]  /*2a40*/  @!P0 BRA `(.L_x_49) ;  /* 0x0000000000608947 */ /* 0x000fea0003800000 */
[----:B------:R-:W-:Y:S01]  /*2a50*/  UMOV UR5, 0x10 ;  /* 0x0000001000057882 */ /* 0x000fe20000000000 */
[----:B------:R-:W-:Y:S01]  /*2a60*/  HFMA2 R0, -RZ, RZ, 0, 5.9604644775390625e-08 ;  /* 0x00000001ff007431 */ /* 0x000fe200000001ff */
[----:B------:R-:W-:-:S03]  /*2a70*/  MOV R2, 0xffff ;  /* 0x0000ffff00027802 */ /* 0x000fc60000000f00 */
[----:B------:R-:W-:Y:S04]  /*2a80*/  DEPBAR.LE SB1, 0x36 ;  /* 0x00009d800000791a */ /* 0x000fe80000000000 */
[----:B------:R-:W1:Y:S02]  /*2a90*/  UTCATOMSWS.FIND_AND_SET.ALIGN UP0, UR5, UR5 ;  /* 0x00000005000575e3 */ /* 0x000e640008000800 */
[----:B-1----:R-:W-:Y:S01]  /*2aa0*/  MOV R3, UR5 ;  /* 0x0000000500037c02 */ /* 0x002fe20008000f00 */
[----:B------:R-:W-:Y:S06]  /*2ab0*/  BRA.U UP0, `(.L_x_50) ;  /* 0x0000000100187547 */ /* 0x000fec000b800000 */
.L_x_51:
[----:B------:R-:W-:Y:S05]  /*2ac0*/  NANOSLEEP 0x64 ;  /* 0x000000640000795d */ /* 0x000fea0003800000 */
[----:B------:R-:W-:-:S05]  /*2ad0*/  UMOV UR5, 0x10 ;  /* 0x0000001000057882 */ /* 0x000fca0000000000 */
[----:B------:R-:W-:Y:S04]  /*2ae0*/  DEPBAR.LE SB1, 0x36 ;  /* 0x00009d800000791a */ /* 0x000fe80000000000 */
[----:B------:R-:W1:Y:S02]  /*2af0*/  UTCATOMSWS.FIND_AND_SET.ALIGN UP0, UR5, UR5 ;  /* 0x00000005000575e3 */ /* 0x000e640008000800 */
[----:B-1----:R-:W-:Y:S01]  /*2b00*/  MOV R3, UR5 ;  /* 0x0000000500037c02 */ /* 0x002fe20008000f00 */
[----:B------:R-:W-:Y:S05]  /*2b10*/  BRA.U !UP0, `(.L_x_51) ;  /* 0xfffffffd08e87547 */ /* 0x000fea000b83ffff */
.L_x_50:
[-C--:B------:R-:W-:Y:S02]  /*2b20*/  SHF.L.U32 R2, R2, R3.reuse, RZ ;  /* 0x0000000302027219 */ /* 0x080fe400000006ff */
[----:B------:R-:W-:Y:S01]  /*2b30*/  SHF.L.U32 R0, R0, R3, RZ ;  /* 0x0000000300007219 */ /* 0x000fe200000006ff */
[----:B------:R-:W-:Y:S02]  /*2b40*/  IMAD.SHL.U32 R3, R3, 0x20, RZ ;  /* 0x0000002003037824 */ /* 0x000fe400078e00ff */
[----:B------:R1:W-:Y:S04]  /*2b50*/  ATOMS.OR RZ, [UR4+0x14], R2 ;  /* 0x00001402ffff798c */ /* 0x0003e8000b000004 */
[----:B------:R1:W-:Y:S04]  /*2b60*/  ATOMS.OR RZ, [UR4+0x18], R0 ;  /* 0x00001800ffff798c */ /* 0x0003e8000b000004 */
[----:B------:R1:W-:Y:S01]  /*2b70*/  STS [UR37+0x110], R3 ;  /* 0x00011003ff007988 */ /* 0x0003e20008000825 */
[----:B------:R-:W-:Y:S05]  /*2b80*/  BRA `(.L_x_49) ;  /* 0x0000000000107947 */ /* 0x000fea0003800000 */
.L_x_48:
[----:B------:R-:W-:Y:S02]  /*2b90*/  MOV R0, 0xffffffff ;  /* 0xffffffff00007802 */ /* 0x000fe40000000f00 */
[----:B------:R-:W-:-:S03]  /*2ba0*/  MOV R2, 0x2bd0 ;  /* 0x00002bd000027802 */ /* 0x000fc60000000f00 */
[----:B------:R1:W-:Y:S04]  /*2bb0*/  STS [UR37+0x110], R0 ;  /* 0x00011000ff007988 */ /* 0x0003e80008000825 */
[----:B-1-3-5:R-:W-:Y:S05]  /*2bc0*/  CALL.REL.NOINC `($__internal_1_$__cuda_sm10x_tcgen05_guardrail_trap_phase_invalid_during_alloc) ;  /* 0x0000008800c47944 */ /* 0x02afea0003c00000 */
.L_x_49:
[----:B------:R-:W-:Y:S05]  /*2bd0*/  WARPSYNC.ALL ;  /* 0x0000000000007948 */ /* 0x000fea0003800000 */
[----:B------:R-:W2:Y:S01]  /*2be0*/  S2UR UR5, SR_CgaCtaId ;  /* 0x00000000000579c3 */ /* 0x000ea20000008800 */
[----:B------:R-:W-:Y:S01]  /*2bf0*/  UMOV UR4, 0x400 ;  /* 0x0000040000047882 */ /* 0x000fe20000000000 */
[----:B------:R-:W-:-:S06]  /*2c00*/  NOP ;  /* 0x0000000000007918 */ /* 0x000fcc0000000000 */
[----:B------:R-:W-:Y:S06]  /*2c10*/  BAR.ARV 0x6, 0xa0 ;  /* 0x0182800000007b1d */ /* 0x000fec0000002000 */
[----:B------:R-:W4:Y:S01]  /*2c20*/  LDCU UR7, c[0x0][0x38c] ;  /* 0x00007180ff0777ac */ /* 0x000f220008000800 */
[----:B------:R-:W-:Y:S01]  /*2c30*/  IMAD.MOV.U32 R11, RZ, RZ, 0x1 ;  /* 0x00000001ff0b7424 */ /* 0x000fe200078e00ff */
[----:B------:R-:W-:Y:S01]  /*2c40*/  CS2R R8, SRZ ;  /* 0x0000000000087805 */ /* 0x000fe2000001ff00 */
[----:B------:R-:W-:Y:S01]  /*2c50*/  IMAD.MOV.U32 R10, RZ, RZ, RZ ;  /* 0x000000ffff0a7224 */ /* 0x000fe200078e00ff */
[----:B------:R-:W3:Y:S01]  /*2c60*/  LDCU UR6, c[0x0][0x38c] ;  /* 0x00007180ff0677ac */ /* 0x000ee20008000800 */
[----:B------:R-:W-:Y:S01]  /*2c70*/  UMOV UR15, URZ ;  /* 0x000000ff000f7c82 */ /* 0x000fe20008000000 */
[----:B------:R-:W-:Y:S01]  /*2c80*/  UMOV UR14, URZ ;  /* 0x000000ff000e7c82 */ /* 0x000fe20008000000 */
[----:B--2---:R-:W-:Y:S01]  /*2c90*/  ULEA UR5, UR5, UR4, 0x18 ;  /* 0x0000000405057291 */ /* 0x004fe2000f8ec0ff */
[----:B------:R-:W-:Y:S01]  /*2ca0*/  UMOV UR24, 0x0 ;  /* 0x0000000000187882 */ /* 0x000fe20000000000 */
[----:B------:R-:W-:-:S02]  /*2cb0*/  UMOV UR25, 0x8400010 ;  /* 0x0840001000197882 */ /* 0x000fc40000000000 */
[----:B------:R-:W-:Y:S02]  /*2cc0*/  UIADD3 UR10, UPT, UPT, UR5, 0x10800, URZ ;  /* 0x00010800050a7890 */ /* 0x000fe4000fffe0ff */
[----:B------:R-:W-:Y:S02]  /*2cd0*/  UIADD3 UR11, UPT, UPT, UR5, 0x1c800, URZ ;  /* 0x0001c800050b7890 */ /* 0x000fe4000fffe0ff */
[----:B----4-:R-:W-:Y:S01]  /*2ce0*/  UIADD3 UR7, UPT, UPT, UR7, 0x3f, URZ ;  /* 0x0000003f07077890 */ /* 0x010fe2000fffe0ff */
[----:B-1----:R-:W1:Y:S01]  /*2cf0*/  LDS R0, [UR5+0x110] ;  /* 0x00011005ff007984 */ /* 0x002e620008000800 */
[----:B------:R-:W-:Y:S02]  /*2d00*/  USHF.R.U32.HI UR10, URZ, 0x4, UR10 ;  /* 0x00000004ff0a7899 */ /* 0x000fe4000801160a */
[----:B------:R-:W-:Y:S02]  /*2d10*/  USHF.R.S32.HI UR4, URZ, 0x1f, UR7 ;  /* 0x0000001fff047899 */ /* 0x000fe40008011407 */
[----:B------:R-:W-:-:S02]  /*2d20*/  USHF.R.U32.HI UR11, URZ, 0x4, UR11 ;  /* 0x00000004ff0b7899 */ /* 0x000fc4000801160b */
[----:B------:R-:W-:Y:S02]  /*2d30*/  ULEA.HI UR4, UR4, UR7, URZ, 0x6 ;  /* 0x0000000704047291 */ /* 0x000fe4000f8f30ff */
[----:B------:R-:W-:Y:S02]  /*2d40*/  ULOP3.LUT UR10, UR10, 0x3fff, URZ, 0xc0, !UPT ;  /* 0x00003fff0a0a7892 */ /* 0x000fe4000f8ec0ff */
[----:B------:R-:W-:Y:S02]  /*2d50*/  USHF.R.S32.HI UR4, URZ, 0x6, UR4 ;  /* 0x00000006ff047899 */ /* 0x000fe40008011404 */
[----:B------:R-:W-:Y:S02]  /*2d60*/  ULOP3.LUT UR11, UR11, 0x3fff, URZ, 0xc0, !UPT ;  /* 0x00003fff0b0b7892 */ /* 0x000fe4000f8ec0ff */
[----:B------:R-:W-:Y:S01]  /*2d70*/  UISETP.LT.AND UP0, UPT, UR4, 0x1, UPT ;  /* 0x000000010400788c */ /* 0x000fe2000bf01270 */
[----:B------:R-:W-:Y:S01]  /*2d80*/  UMOV UR22, 0x0 ;  /* 0x0000000000167882 */ /* 0x000fe20000000000 */
[----:B------:R-:W-:-:S02]  /*2d90*/  UMOV UR23, 0x8400010 ;  /* 0x0840001000177882 */ /* 0x000fc40000000000 */
[----:B------:R-:W-:Y:S02]  /*2da0*/  USEL UR9, UR4, 0x1, !UP0 ;  /* 0x0000000104097887 */ /* 0x000fe4000c000000 */
[----:B------:R-:W-:Y:S02]  /*2db0*/  ULOP3.LUT UR10, UR10, 0x10000, URZ, 0xfc, !UPT ;  /* 0x000100000a0a7892 */ /* 0x000fe4000f8efcff */
[----:B------:R-:W-:Y:S02]  /*2dc0*/  ULOP3.LUT UR11, UR11, 0x10000, URZ, 0xfc, !UPT ;  /* 0x000100000b0b7892 */ /* 0x000fe4000f8efcff */
[----:B------:R-:W-:Y:S02]  /*2dd0*/  UIADD3 UR9, UPT, UPT, -UR9, URZ, URZ ;  /* 0x000000ff09097290 */ /* 0x000fe4000fffe1ff */
[----:B---3--:R-:W-:Y:S01]  /*2de0*/  UISETP.GE.AND UP3, UPT, UR6, 0x1, UPT ;  /* 0x000000010600788c */ /* 0x008fe2000bf66270 */
[----:B------:R-:W-:Y:S01]  /*2df0*/  UMOV UR20, 0x0 ;  /* 0x0000000000147882 */ /* 0x000fe20000000000 */
[----:B------:R-:W-:Y:S01]  /*2e00*/  UMOV UR21, 0x8400010 ;  /* 0x0840001000157882 */ /* 0x000fe20000000000 */
[----:B------:R-:W-:Y:S01]  /*2e10*/  UMOV UR18, 0x0 ;  /* 0x0000000000127882 */ /* 0x000fe20000000000 */
[----:B------:R-:W-:Y:S01]  /*2e20*/  UMOV UR19, 0x8400010 ;  /* 0x0840001000137882 */ /* 0x000fe20000000000 */
[----:B-1----:R-:W-:-:S15]  /*2e30*/  R2UR UR16, R0 ;  /* 0x00000000001072ca */ /* 0x002fde00000e0000 */
.L_x_58:
[----:B------:R-:W-:Y:S02]  /*2e40*/  LEA R0, R10, UR5, 0x3 ;  /* 0x000000050a007c11 */ /* 0x000fe4000f8e18ff */
[----:B------:R-:W-:Y:S02]  /*2e50*/  SHF.L.U32 R5, R9, 0x1f, RZ ;  /* 0x0000001f09057819 */ /* 0x000fe400000006ff */
[----:B------:R-:W-:Y:S01]  /*2e60*/  PLOP3.LUT P0, PT, PT, PT, UP3, 0x80, 0x8 ;  /* 0x000000000008781c */ /* 0x000fe20003f0f038 */
[----:B------:R-:W-:Y:S01]  /*2e70*/  VIADD R3, R0, 0x90 ;  /* 0x0000009000037836 */ /* 0x000fe20000000000 */
[----:B-1----:R-:W1:Y:S02]  /*2e80*/  SYNCS.PHASECHK.TRANS64.TRYWAIT P1, [R0+URZ+0x80], R5 ;  /* 0x00008005000075a7 */ /* 0x002e6400080211ff */
[----:B-1-3--:R-:W-:Y:S09]  /*2e90*/  @!P1 BRA `(.L_x_52) ;  /* 0x0000008000409947 */ /* 0x00aff20003800000 */
.L_x_141:
[----:B------:R-:W-:Y:S01]  /*2ea0*/  LEA R4, R10, UR5, 0x4 ;  /* 0x000000050a047c11 */ /* 0x000fe2000f8e20ff */
[----:B------:R-:W-:Y:S01]  /*2eb0*/  @UP3 ULEA UR6, UR14, UR5, 0x3 ;  /* 0x000000050e063291 */ /* 0x000fe2000f8e18ff */
[----:B------:R-:W-:Y:S01]  /*2ec0*/  PLOP3.LUT P2, PT, PT, PT, PT, 0x80, 0x8 ;  /* 0x000000000008781c */ /* 0x000fe20003f4f070 */
[----:B------:R-:W-:Y:S01]  /*2ed0*/  ULEA UR7, UR15, UR5, 0x3 ;  /* 0x000000050f077291 */ /* 0x000fe2000f8e18ff */
[----:B------:R-:W-:Y:S01]  /*2ee0*/  PRMT R3, RZ, 0x654, R3 ;  /* 0x00000654ff037816 */ /* 0x000fe20000000003 */
[----:B------:R-:W-:Y:S01]  /*2ef0*/  ULEA UR8, UR15, UR16, 0x8 ;  /* 0x000000100f087291 */ /* 0x000fe2000f8e40ff */
[----:B-1----:R-:W1:Y:S01]  /*2f00*/  LDS.128 R4, [R4+0xf0] ;  /* 0x0000f00004047984 */ /* 0x002e620000000c00 */
[----:B------:R-:W-:Y:S02]  /*2f10*/  @P0 SHF.L.U32 R2, R8, 0x1f, RZ ;  /* 0x0000001f08020819 */ /* 0x000fe400000006ff */
[----:B------:R-:W-:Y:S01]  /*2f20*/  SHF.L.U32 R0, R11, 0x1f, RZ ;  /* 0x0000001f0b007819 */ /* 0x000fe200000006ff */
[----:B------:R-:W-:Y:S01]  /*2f30*/  @!PT LDS RZ, [RZ] ;  /* 0x00000000fffff984 */ /* 0x000fe20000000800 */
[----:B------:R-:W-:Y:S01]  /*2f40*/  @!PT LDS RZ, [RZ] ;  /* 0x00000000fffff984 */ /* 0x000fe20000000800 */
[----:B------:R-:W-:Y:S01]  /*2f50*/  @!PT LDS RZ, [RZ] ;  /* 0x00000000fffff984 */ /* 0x000fe20000000800 */
[----:B------:R-:W-:Y:S01]  /*2f60*/  @!PT LDS RZ, [RZ] ;  /* 0x00000000fffff984 */ /* 0x000fe20000000800 */
[----:B------:R2:W-:Y:S06]  /*2f70*/  MEMBAR.ALL.CTA ;  /* 0x0000000000007992 */ /* 0x0005ec0000008000 */
[----:B--2---:R-:W2:Y:S02]  /*2f80*/  FENCE.VIEW.ASYNC.S ;  /* 0x00000000000073c6 */ /* 0x004ea40000000000 */
[----:B--2---:R2:W-:Y:S01]  /*2f90*/  SYNCS.ARRIVE.TRANS64.RED.A1T0 RZ, [R3+URZ], RZ ;  /* 0x000000ff03ff79a7 */ /* 0x0045e200081004ff */
[----:B------:R2:W3:Y:S01]  /*2fa0*/  @P0 SYNCS.PHASECHK.TRANS64.TRYWAIT P2, [UR6], R2 ;  /* 0x00000002ff0005a7 */ /* 0x0004e20008041106 */
[----:B-1----:R-:W-:Y:S01]  /*2fb0*/  LOP3.LUT P1, RZ, R6, 0x1, RZ, 0xc0, !PT ;  /* 0x0000000106ff7812 */ /* 0x002fe2000782c0ff */
[----:B------:R-:W1:Y:S02]  /*2fc0*/  SYNCS.PHASECHK.TRANS64.TRYWAIT P0, [UR7+0xb0], R0 ;  /* 0x0000b000ff0075a7 */ /* 0x000e640008001107 */
[----:B-123--:R-:W-:Y:S10]  /*2fd0*/  @!P0 BRA `(.L_x_53) ;  /* 0x0000008000048947 */ /* 0x00eff40003800000 */
.L_x_143:
[----:B------:R-:W-:Y:S01]  /*2fe0*/  IADD3 R10, PT, PT, R10, 0x1, RZ ;  /* 0x000000010a0a7810 */ /* 0x000fe20007ffe0ff */
[----:B------:R-:W-:Y:S06]  /*2ff0*/  BRA.U !UP3, `(.L_x_54) ;  /* 0x000000010bc07547 */ /* 0x000fec000b800000 */
[----:B------:R-:W-:Y:S01]  /*3000*/  UPLOP3.LUT UP4, UPT, UPT, UPT, UPT, 0x40, 0x4 ;  /* 0x000000000004789c */ /* 0x000fe20003f8e870 */
[----:B------:R-:W-:Y:S01]  /*3010*/  UMOV UR13, UR9 ;  /* 0x00000009000d7c82 */ /* 0x000fe20008000000 */
[----:B------:R-:W-:Y:S01]  /*3020*/  UMOV UR12, UR4 ;  /* 0x00000004000c7c82 */ /* 0x000fe20008000000 */
[----:B------:R-:W-:-:S08]  /*3030*/  UMOV UR17, UR14 ;  /* 0x0000000e00117c82 */ /* 0x000fd00008000000 */
.L_x_57:
[----:B------:R-:W-:Y:S02]  /*3040*/  UIADD3 UR13, UPT, UPT, UR13, 0x1, URZ ;  /* 0x000000010d0d7890 */ /* 0x000fe4000fffe0ff */
[----:B--2---:R-:W-:Y:S02]  /*3050*/  ULEA UR6, UR17, UR5, 0x3 ;  /* 0x0000000511067291 */ /* 0x004fe4000f8e18ff */
[----:B------:R-:W-:Y:S01]  /*3060*/  UISETP.NE.AND UP0, UPT, UR13, URZ, UPT ;  /* 0x000000ff0d00728c */ /* 0x000fe2000bf05270 */
[----:B---3--:R-:W-:Y:S10]  /*3070*/  @P2 BRA `(.L_x_55) ;  /* 0x00000000000c2947 */ /* 0x008ff40003800000 */
[----:B-1----:R-:W-:Y:S04]  /*3080*/  SHF.L.U32 R3, R8, 0x1f, RZ ;  /* 0x0000001f08037819 */ /* 0x002fe800000006ff */
[----:B------:R-:W1:Y:S02]  /*3090*/  SYNCS.PHASECHK.TRANS64.TRYWAIT P0, [UR6], R3 ;  /* 0x00000003ff0075a7 */ /* 0x000e640008001106 */
[----:B-1----:R-:W-:Y:S05]  /*30a0*/  @!P0 BRA `(.L_x_56) ;  /* 0x0000007c00e88947 */ /* 0x002fea0003800000 */
.L_x_55:
[----:B------:R-:W-:Y:S01]  /*30b0*/  UISETP.NE.AND UP1, UPT, UR12, 0x1, UPT ;  /* 0x000000010c00788c */ /* 0x000fe2000bf25270 */
[----:B------:R-:W-:Y:S01]  /*30c0*/  PLOP3.LUT P2, PT, PT, PT, PT, 0x80, 0x8 ;  /* 0x000000000008781c */ /* 0x000fe20003f4f070 */
[----:B------:R-:W-:Y:S02]  /*30d0*/  UIADD3 UR14, UPT, UPT, UR17, 0x1, URZ ;  /* 0x00000001110e7890 */ /* 0x000fe4000fffe0ff */
[----:B------:R-:W-:Y:S02]  /*30e0*/  ULEA UR28, UR17, UR11, 0xb ;  /* 0x0000000b111c7291 */ /* 0x000fe4000f8e58ff */
[----:B------:R-:W-:Y:S01]  /*30f0*/  UISETP.NE.AND UP2, UPT, UR14, 0x3, UPT ;  /* 0x000000030e00788c */ /* 0x000fe2000bf45270 */
[----:B------:R-:W-:Y:S01]  /*3100*/  PLOP3.LUT P0, PT, PT, PT, UP1, 0x80, 0x8 ;  /* 0x000000000008781c */ /* 0x000fe20003f0f018 */
[----:B------:R-:W-:Y:S02]  /*3110*/  UIADD3 UR40, UPT, UPT, UR28, 0x2, URZ ;  /* 0x000000021c287890 */ /* 0x000fe4000fffe0ff */
[----:B------:R-:W-:Y:S02]  /*3120*/  USEL UR27, URZ, 0x1, UP2 ;  /* 0x00000001ff1b7887 */ /* 0x000fe40009000000 */
[----:B------:R-:W-:Y:S02]  /*3130*/  USEL UR14, UR14, URZ, UP2 ;  /* 0x000000ff0e0e7287 */ /* 0x000fe40009000000 */
[----:B------:R-:W-:Y:S02]  /*3140*/  UIADD3 UR36, UPT, UPT, UR28, 0x4, URZ ;  /* 0x000000041c247890 */ /* 0x000fe4000fffe0ff */
[----:B------:R-:W-:Y:S01]  /*3150*/  @UP1 ULEA UR26, UR14, UR5, 0x3 ;  /* 0x000000050e1a1291 */ /* 0x000fe2000f8e18ff */
[----:B------:R-:W-:Y:S01]  /*3160*/  LOP3.LUT R8, R8, UR27, RZ, 0x3c, !PT ;  /* 0x0000001b08087c12 */ /* 0x000fe2000f8e3cff */
[----:B------:R-:W-:Y:S02]  /*3170*/  UIADD3 UR32, UPT, UPT, UR28, 0x6, URZ ;  /* 0x000000061c207890 */ /* 0x000fe4000fffe0ff */
[----:B------:R-:W-:Y:S01]  /*3180*/  UIADD3 UR6, UPT, UPT, UR6, 0x18, URZ ;  /* 0x0000001806067890 */ /* 0x000fe2000fffe0ff */
[----:B-1----:R-:W-:Y:S01]  /*3190*/  @P0 SHF.L.U32 R0, R8, 0x1f, RZ ;  /* 0x0000001f08000819 */ /* 0x002fe200000006ff */
[----:B------:R-:W-:Y:S01]  /*31a0*/  UIADD3 UR12, UPT, UPT, UR12, -0x1, URZ ;  /* 0xffffffff0c0c7890 */ /* 0x000fe2000fffe0ff */
[----:B------:R-:W-:Y:S02]  /*31b0*/  UMOV UR29, 0x40004040 ;  /* 0x40004040001d7882 */ /* 0x000fe40000000000 */
[----:B------:R2:W3:Y:S01]  /*31c0*/  @P0 SYNCS.PHASECHK.TRANS64.TRYWAIT P2, [UR26], R0 ;  /* 0x00000000ff0005a7 */ /* 0x0004e2000804111a */
[----:B------:R-:W-:Y:S01]  /*31d0*/  ULEA UR26, UR17, UR10, 0xa ;  /* 0x0000000a111a7291 */ /* 0x000fe2000f8e50ff */
[----:B------:R-:W-:Y:S01]  /*31e0*/  UMOV UR27, 0x40004040 ;  /* 0x40004040001b7882 */ /* 0x000fe20000000000 */
[----:B------:R-:W-:Y:S02]  /*31f0*/  UMOV UR41, 0x40004040 ;  /* 0x4000404000297882 */ /* 0x000fe40000000000 */
[----:B------:R-:W-:Y:S02]  /*3200*/  UIADD3 UR38, UPT, UPT, UR26, 0x2, URZ ;  /* 0x000000021a267890 */ /* 0x000fe4000fffe0ff */
[----:B------:R-:W-:Y:S02]  /*3210*/  UIADD3 UR34, UPT, UPT, UR26, 0x4, URZ ;  /* 0x000000041a227890 */ /* 0x000fe4000fffe0ff */
[----:B------:R-:W-:Y:S01]  /*3220*/  UIADD3 UR30, UPT, UPT, UR26, 0x6, URZ ;  /* 0x000000061a1e7890 */ /* 0x000fe2000fffe0ff */
[----:B------:R2:W-:Y:S01]  /*3230*/  UTCHMMA gdesc[UR26], gdesc[UR28], tmem[UR8], tmem[UR24], idesc[UR25], UP4 ;  /* 0x00ff181c1a0075ea */ /* 0x0005e2000a000008 */
[----:B------:R-:W-:Y:S01]  /*3240*/  UPLOP3.LUT UP4, UPT, UPT, UPT, UPT, 0x80, 0x8 ;  /* 0x000000000008789c */ /* 0x000fe20003f8f070 */
[----:B------:R-:W-:Y:S01]  /*3250*/  UMOV UR39, 0x40004040 ;  /* 0x4000404000277882 */ /* 0x000fe20000000000 */
[----:B------:R-:W-:Y:S01]  /*3260*/  UMOV UR37, 0x40004040 ;  /* 0x4000404000257882 */ /* 0x000fe20000000000 */
[----:B------:R2:W-:Y:S01]  /*3270*/  UTCHMMA gdesc[UR38], gdesc[UR40], tmem[UR8], tmem[UR22], idesc[UR23], UPT ;  /* 0x00ff1628260075ea */ /* 0x0005e2000b800008 */
[----:B------:R-:W-:Y:S01]  /*3280*/  UMOV UR35, 0x40004040 ;  /* 0x4000404000237882 */ /* 0x000fe20000000000 */
[----:B------:R-:W-:Y:S01]  /*3290*/  UMOV UR33, 0x40004040 ;  /* 0x4000404000217882 */ /* 0x000fe20000000000 */
[----:B------:R-:W-:Y:S01]  /*32a0*/  UMOV UR31, 0x40004040 ;  /* 0x40004040001f7882 */ /* 0x000fe20000000000 */
[----:B------:R2:W-:Y:S01]  /*32b0*/  UTCHMMA gdesc[UR34], gdesc[UR36], tmem[UR8], tmem[UR20], idesc[UR21], UPT ;  /* 0x00ff1424220075ea */ /* 0x0005e2000b800008 */
[----:B------:R2:W-:Y:S01]  /*32c0*/  UTCHMMA gdesc[UR30], gdesc[UR32], tmem[UR8], tmem[UR18], idesc[UR19], UPT ;  /* 0x00ff12201e0075ea */ /* 0x0005e2000b800008 */
[----:B------:R2:W-:Y:S01]  /*32d0*/  UTCBAR [UR6], URZ ;  /* 0x000000ff060073e9 */ /* 0x0005e200080000ff */
[----:B------:R-:W-:Y:S01]  /*32e0*/  UMOV UR17, UR14 ;  /* 0x0000000e00117c82 */ /* 0x000fe20008000000 */
[----:B------:R-:W-:Y:S05]  /*32f0*/  BRA.U UP0, `(.L_x_57) ;  /* 0xfffffffd00507547 */ /* 0x000fea000b83ffff */
.L_x_54:
[----:B------:R-:W-:Y:S01]  /*3300*/  UIADD3 UR15, UPT, UPT, UR15, 0x1, URZ ;  /* 0x000000010f0f7890 */ /* 0x000fe2000fffe0ff */
[C---:B------:R-:W-:Y:S01]  /*3310*/  ISETP.NE.AND P0, PT, R10.reuse, 0x2, PT ;  /* 0x000000020a00780c */ /* 0x040fe20003f05270 */
[----:B------:R-:W-:Y:S02]  /*3320*/  UIADD3 UR7, UPT, UPT, UR7, 0xa0, URZ ;  /* 0x000000a007077890 */ /* 0x000fe4000fffe0ff */
[----:B------:R-:W-:Y:S01]  /*3330*/  UISETP.NE.AND UP0, UPT, UR15, 0x2, UPT ;  /* 0x000000020f00788c */ /* 0x000fe2000bf05270 */
[----:B-12---:R-:W-:Y:S02]  /*3340*/  SEL R0, RZ, 0x1, P0 ;  /* 0x00000001ff007807 */ /* 0x006fe40000000000 */
[----:B------:R-:W-:Y:S01]  /*3350*/  SEL R10, R10, RZ, P0 ;  /* 0x000000ff0a0a7207 */ /* 0x000fe20000000000 */
[----:B------:R-:W-:Y:S01]  /*3360*/  USEL UR6, URZ, 0x1, UP0 ;  /* 0x00000001ff067887 */ /* 0x000fe20008000000 */
[----:B------:R-:W-:Y:S01]  /*3370*/  LOP3.LUT R9, R9, R0, RZ, 0x3c, !PT ;  /* 0x0000000009097212 */ /* 0x000fe200078e3cff */
[----:B------:R-:W-:Y:S01]  /*3380*/  USEL UR15, UR15, URZ, UP0 ;  /* 0x000000ff0f0f7287 */ /* 0x000fe20008000000 */
[----:B------:R1:W-:Y:S03]  /*3390*/  UTCBAR [UR7], URZ ;  /* 0x000000ff070073e9 */ /* 0x0003e600080000ff */
[----:B------:R-:W-:Y:S01]  /*33a0*/  LOP3.LUT R11, R11, UR6, RZ, 0x3c, !PT ;  /* 0x000000060b0b7c12 */ /* 0x000fe2000f8e3cff */
[----:B------:R-:W-:Y:S07]  /*33b0*/  @P1 BRA `(.L_x_58) ;  /* 0xfffffff800a01947 */ /* 0x000fee000383ffff */
[----:B------:R-:W2:Y:S01]  /*33c0*/  S2UR UR4, SR_CgaCtaId ;  /* 0x00000000000479c3 */ /* 0x000ea20000008800 */
[----:B------:R-:W-:Y:S01]  /*33d0*/  ELECT P0, URZ, PT ;  /* 0x0000000000ff782f */ /* 0x000fe20003800000 */
[----:B------:R-:W-:Y:S01]  /*33e0*/  IMAD.MOV.U32 R0, RZ, RZ, 0x1 ;  /* 0x00000001ff007424 */ /* 0x000fe200078e00ff */
[----:B------:R-:W-:Y:S01]  /*33f0*/  UIADD3 UR5, UPT, UPT, UR5, 0xb0, URZ ;  /* 0x000000b005057890 */ /* 0x000fe2000fffe0ff */
[----:B------:R-:W-:Y:S01]  /*3400*/  SHF.L.U32 R3, R11, 0x1f, RZ ;  /* 0x0000001f0b037819 */ /* 0x000fe200000006ff */
[----:B------:R-:W-:-:S03]  /*3410*/  UMOV UR6, 0x40 ;  /* 0x0000004000067882 */ /* 0x000fc60000000000 */
[----:B------:R-:W-:Y:S01]  /*3420*/  UVIRTCOUNT.DEALLOC.SMPOOL 0x80 ;  /* 0x000000800000784c */ /* 0x000fe20000000000 */
[----:B--2---:R-:W-:Y:S02]  /*3430*/  ULEA UR4, UR4, UR6, 0x18 ;  /* 0x0000000604047291 */ /* 0x004fe4000f8ec0ff */
[----:B------:R-:W-:-:S07]  /*3440*/  ULEA UR6, UR15, UR5, 0x3 ;  /* 0x000000050f067291 */ /* 0x000fce000f8e18ff */
[----:B------:R2:W-:Y:S02]  /*3450*/  @P0 STS.U8 [UR4+0x1c], R0 ;  /* 0x00001c00ff000988 */ /* 0x0005e40008000004 */
[----:B------:R-:W4:Y:S02]  /*3460*/  SYNCS.PHASECHK.TRANS64.TRYWAIT P0, [UR6], R3 ;  /* 0x00000003ff0075a7 */ /* 0x000f240008001106 */
[----:B--2-4-:R-:W-:Y:S05]  /*3470*/  @!P0 BRA `(.L_x_59) ;  /* 0x0000007c000c8947 */ /* 0x014fea0003800000 */
.L_x_146:
[----:B-1----:R-:W-:-:S04]  /*3480*/  UIADD3 UR7, UPT, UPT, UR15, 0x1, URZ ;  /* 0x000000010f077890 */ /* 0x002fc8000fffe0ff */
[----:B------:R-:W-:-:S04]  /*3490*/  UISETP.NE.AND UP0, UPT, UR7, 0x2, UPT ;  /* 0x000000020700788c */ /* 0x000fc8000bf05270 */
[----:B------:R-:W-:Y:S02]  /*34a0*/  USEL UR6, URZ, 0x1, UP0 ;  /* 0x00000001ff067887 */ /* 0x000fe40008000000 */
[----:B------:R-:W-:-:S04]  /*34b0*/  USEL UR7, UR7, URZ, UP0 ;  /* 0x000000ff07077287 */ /* 0x000fc80008000000 */
[----:B------:R-:W-:Y:S01]  /*34c0*/  ULEA UR7, UR7, UR5, 0x3 ;  /* 0x0000000507077291 */ /* 0x000fe2000f8e18ff */
[----:B--2---:R-:W-:-:S04]  /*34d0*/  LOP3.LUT R3, R11, UR6, RZ, 0x3c, !PT ;  /* 0x000000060b037c12 */ /* 0x004fc8000f8e3cff */
[----:B------:R-:W-:-:S04]  /*34e0*/  SHF.L.U32 R3, R3, 0x1f, RZ ;  /* 0x0000001f03037819 */ /* 0x000fc800000006ff */
[----:B------:R-:W1:Y:S02]  /*34f0*/  SYNCS.PHASECHK.TRANS64.TRYWAIT P0, [UR7], R3 ;  /* 0x00000003ff0075a7 */ /* 0x000e640008001107 */
[----:B-1----:R-:W-:Y:S05]  /*3500*/  @!P0 BRA `(.L_x_60) ;  /* 0x0000007c00008947 */ /* 0x002fea0003800000 */
.L_x_148:
[----:B------:R-:W-:Y:S01]  /*3510*/  NOP ;  /* 0x0000000000007918 */ /* 0x000fe20000000000 */
[----:B-1----:R-:W1:Y:S01]  /*3520*/  LDS R0, [UR4+0x14] ;  /* 0x00001404ff007984 */ /* 0x002e620008000800 */
[----:B------:R-:W-:Y:S01]  /*3530*/  ULOP3.LUT UR6, UR16, 0xffff, URZ, 0xc0, !UPT ;  /* 0x0000ffff10067892 */ /* 0x000fe2000f8ec0ff */
[----:B------:R-:W-:Y:S01]  /*3540*/  UMOV UR8, 0xffff ;  /* 0x0000ffff00087882 */ /* 0x000fe20000000000 */
[----:B------:R-:W-:Y:S02]  /*3550*/  UMOV UR5, 0x1 ;  /* 0x0000000100057882 */ /* 0x000fe40000000000 */
[----:B------:R-:W-:-:S04]  /*3560*/  USHF.R.U32.HI UR6, URZ, 0x5, UR6 ;  /* 0x00000005ff067899 */ /* 0x000fc80008011606 */
[----:B------:R-:W-:Y:S02]  /*3570*/  USHF.L.U32 UR8, UR8, UR6, URZ ;  /* 0x0000000608087299 */ /* 0x000fe400080006ff */
[----:B------:R-:W-:-:S04]  /*3580*/  USHF.L.U32 UR5, UR5, UR6, URZ ;  /* 0x0000000605057299 */ /* 0x000fc800080006ff */
[----:B-1----:R-:W-:-:S04]  /*3590*/  LOP3.LUT R0, R0, UR8, RZ, 0xc0, !PT ;  /* 0x0000000800007c12 */ /* 0x002fc8000f8ec0ff */
[----:B------:R-:W-:-:S13]  /*35a0*/  ISETP.NE.AND P0, PT, R0, UR8, PT ;  /* 0x0000000800007c0c */ /* 0x000fda000bf05270 */
[----:B------:R-:W-:Y:S05]  /*35b0*/  @P0 BRA `(.L_x_61) ;  /* 0x0000000000580947 */ /* 0x000fea0003800000 */
[----:B------:R-:W1:Y:S02]  /*35c0*/  LDS R0, [UR4+0x18] ;  /* 0x00001804ff007984 */ /* 0x000e640008000800 */
[----:B-1----:R-:W-:-:S04]  /*35d0*/  LOP3.LUT R0, R0, UR5, RZ, 0xc0, !PT ;  /* 0x0000000500007c12 */ /* 0x002fc8000f8ec0ff */
[----:B------:R-:W-:-:S13]  /*35e0*/  ISETP.NE.AND P0, PT, R0, UR5, PT ;  /* 0x0000000500007c0c */ /* 0x000fda000bf05270 */
[----:B------:R-:W-:Y:S05]  /*35f0*/  @P0 BRA `(.L_x_62) ;  /* 0x00000000003c0947 */ /* 0x000fea0003800000 */
[----:B------:R-:W1:Y:S01]  /*3600*/  S2R R2, SR_LANEID ;  /* 0x0000000000027919 */ /* 0x000e620000000000 */
[----:B------:R-:W-:Y:S01]  /*3610*/  ULOP3.LUT UR8, URZ, UR8, URZ, 0x33, !UPT ;  /* 0x00000008ff087292 */ /* 0x000fe2000f8e33ff */
[----:B------:R-:W-:Y:S01]  /*3620*/  LOP3.LUT R4, RZ, UR5, RZ, 0x33, !PT ;  /* 0x00000005ff047c12 */ /* 0x000fe2000f8e33ff */
[----:B------:R-:W-:Y:S02]  /*3630*/  VOTEU.ANY UR7, UPT, PT ;  /* 0x0000000000077886 */ /* 0x000fe400038e0100 */
[----:B------:R-:W-:Y:S01]  /*3640*/  UFLO.U32 UR7, UR7 ;  /* 0x00000007000772bd */ /* 0x000fe200080e0000 */
[----:B------:R-:W2:Y:S01]  /*3650*/  REDUX UR5, R4 ;  /* 0x00000000040573c4 */ /* 0x000ea20000000000 */
[----:B------:R-:W-:-:S06]  /*3660*/  IMAD.U32 R0, RZ, RZ, UR8 ;  /* 0x00000008ff007e24 */ /* 0x000fcc000f8e00ff */
[----:B------:R4:W-:Y:S01]  /*3670*/  UTCATOMSWS.AND URZ, UR8 ;  /* 0x0000000800ff79e3 */ /* 0x0009e20008000000 */
[----:B------:R-:W3:Y:S01]  /*3680*/  REDUX UR6, R0 ;  /* 0x00000000000673c4 */ /* 0x000ee20000000000 */
[----:B-1----:R-:W-:Y:S01]  /*3690*/  ISETP.EQ.U32.AND P0, PT, R2, UR7, PT ;  /* 0x0000000702007c0c */ /* 0x002fe2000bf02070 */
[----:B--2---:R-:W-:Y:S01]  /*36a0*/  IMAD.U32 R2, RZ, RZ, UR5 ;  /* 0x00000005ff027e24 */ /* 0x004fe2000f8e00ff */
[----:B---3--:R-:W-:-:S11]  /*36b0*/  MOV R3, UR6 ;  /* 0x0000000600037c02 */ /* 0x008fd60008000f00 */
[----:B------:R4:W-:Y:S04]  /*36c0*/  @P0 ATOMS.AND RZ, [UR4+0x14], R3 ;  /* 0x00001403ffff098c */ /* 0x0009e8000a800004 */
[----:B------:R4:W-:Y:S01]  /*36d0*/  @P0 ATOMS.AND RZ, [UR4+0x18], R2 ;  /* 0x00001802ffff098c */ /* 0x0009e2000a800004 */
[----:B------:R-:W-:Y:S05]  /*36e0*/  BRA `(.L_x_63) ;  /* 0x0000000000147947 */ /* 0x000fea0003800000 */
.L_x_62:
[----:B------:R-:W-:Y:S02]  /*36f0*/  MOV R2, 0x3710 ;  /* 0x0000371000027802 */ /* 0x000fe40000000f00 */
[----:B---3-5:R-:W-:Y:S05]  /*3700*/  CALL.REL.NOINC `($__internal_0_$__cuda_sm10x_tcgen05_guardrail_trap_col_being_dealloced_not_returned_by_alloc) ;  /* 0x0000007c00e87944 */ /* 0x028fea0003c00000 */
[----:B------:R-:W-:Y:S05]  /*3710*/  BRA `(.L_x_63) ;  /* 0x0000000000087947 */ /* 0x000fea0003800000 */
.L_x_61:
[----:B------:R-:W-:Y:S02]  /*3720*/  MOV R2, 0x3740 ;  /* 0x0000374000027802 */ /* 0x000fe40000000f00 */
[----:B---3-5:R-:W-:Y:S05]  /*3730*/  CALL.REL.NOINC `($__internal_2_$__cuda_sm10x_tcgen05_guardrail_trap_unallocated_columns_being_dealloced) ;  /* 0x0000007c00f47944 */ /* 0x028fea0003c00000 */
.L_x_63:
[----:B------:R-:W-:Y:S01]  /*3740*/  NOP ;  /* 0x0000000000007918 */ /* 0x000fe20000000000 */
[----:B----4-:R-:W-:Y:S05]  /*3750*/  EXIT ;  /* 0x000000000000794d */ /* 0x010fea0003800000 */
.L_x_47:
[----:B------:R-:W-:-:S09]  /*3760*/  UISETP.NE.OR UP2, UPT, UR8, 0x3, !UP2 ;  /* 0x000000030800788c */ /* 0x000fd2000d745670 */
[----:B------:R-:W-:Y:S05]  /*3770*/  BRA.U UP2, `(.L_x_64) ;  /* 0x0000001102147547 */ /* 0x000fea000b800000 */
[----:B------:R-:W1:Y:S01]  /*3780*/  LDC R0, c[0x0][0xb30] ;  /* 0x0002cc00ff007b82 */ /* 0x000e620000000800 */
[----:B------:R-:W2:Y:S01]  /*3790*/  LDCU.64 UR8, c[0x0][0x888] ;  /* 0x00011100ff0877ac */ /* 0x000ea20008000a00 */
[----:B------:R-:W-:Y:S02]  /*37a0*/  HFMA2 R29, -RZ, RZ, 0, 0 ;  /* 0x00000000ff1d7431 */ /* 0x000fe400000001ff */
[----:B------:R-:W-:Y:S01]  /*37b0*/  IMAD.MOV.U32 R31, RZ, RZ, 0x1 ;  /* 0x00000001ff1f7424 */ /* 0x000fe200078e00ff */
[----:B------:R-:W-:Y:S01]  /*37c0*/  MOV R23, 0x4000 ;  /* 0x0000400000177802 */ /* 0x000fe20000000f00 */
[----:B------:R-:W4:Y:S01]  /*37d0*/  LDCU.64 UR4, c[0x0][0x890] ;  /* 0x00011200ff0477ac */ /* 0x000f220008000a00 */
[----:B------:R-:W-:Y:S01]  /*37e0*/  IMAD.MOV.U32 R30, RZ, RZ, RZ ;  /* 0x000000ffff1e7224 */ /* 0x000fe200078e00ff */
[----:B------:R-:W3:Y:S01]  /*37f0*/  LDC R19, c[0x0][0x370] ;  /* 0x0000dc00ff137b82 */ /* 0x000ee20000000800 */
[----:B------:R-:W-:Y:S01]  /*3800*/  UMOV UR7, 0x400 ;  /* 0x0000040000077882 */ /* 0x000fe20000000000 */
[----:B------:R-:W-:-:S02]  /*3810*/  UPLOP3.LUT UP1, UPT, UPT, UPT, UPT, 0x40, 0x4 ;  /* 0x000000000004789c */ /* 0x000fc40003f2e870 */
[----:B------:R-:W-:-:S04]  /*3820*/  ULEA UR7, UR37, UR7, 0x18 ;  /* 0x0000000725077291 */ /* 0x000fc8000f8ec0ff */
[----:B------:R-:W3:Y:S01]  /*3830*/  LDC R2, c[0x0][0xb0c] ;  /* 0x0002c300ff027b82 */ /* 0x000ee20000000800 */
[----:B------:R-:W-:Y:S02]  /*3840*/  UIADD3 UR13, UPT, UPT, UR7, 0x48, URZ ;  /* 0x00000048070d7890 */ /* 0x000fe4000fffe0ff */
[----:B--2---:R-:W-:Y:S02]  /*3850*/  UISETP.NE.U32.AND UP2, UPT, UR8, URZ, UPT ;  /* 0x000000ff0800728c */ /* 0x004fe4000bf45070 */
[----:B------:R-:W-:Y:S02]  /*3860*/  UIADD3 UR33, UPT, UPT, UR7, 0x30, URZ ;  /* 0x0000003007217890 */ /* 0x000fe4000fffe0ff */
[----:B----4-:R-:W-:Y:S01]  /*3870*/  UISETP.NE.U32.AND UP3, UPT, UR4, URZ, UPT ;  /* 0x000000ff0400728c */ /* 0x010fe2000bf65070 */
[----:B------:R-:W2:Y:S01]  /*3880*/  LDC R18, c[0x0][0xb20] ;  /* 0x0002c800ff127b82 */ /* 0x000ea20000000800 */
[----:B-1----:R-:W-:Y:S01]  /*3890*/  ISETP.NE.AND P1, PT, R0, 0x1, PT ;  /* 0x000000010000780c */ /* 0x002fe20003f25270 */
[----:B------:R-:W-:-:S02]  /*38a0*/  UISETP.NE.AND.EX UP2, UPT, UR9, URZ, UPT, UP2 ;  /* 0x000000ff0900728c */ /* 0x000fc4000bf45320 */
[----:B------:R-:W-:Y:S02]  /*38b0*/  UIADD3 UR25, UPT, UPT, UR7, 0x38, URZ ;  /* 0x0000003807197890 */ /* 0x000fe4000fffe0ff */
[----:B------:R-:W-:Y:S02]  /*38c0*/  UIADD3 UR17, UPT, UPT, UR7, 0x40, URZ ;  /* 0x0000004007117890 */ /* 0x000fe4000fffe0ff */
[----:B------:R-:W1:Y:S01]  /*38d0*/  LDC.64 R32, c[0x0][0x348] ;  /* 0x0000d200ff207b82 */ /* 0x000e620000000a00 */
[----:B------:R-:W-:Y:S02]  /*38e0*/  UPRMT UR13, UR37, 0x654, UR13 ;  /* 0x00000654250d7896 */ /* 0x000fe4000800000d */
[----:B------:R-:W-:-:S05]  /*38f0*/  UISETP.NE.AND.EX UP3, UPT, UR5, URZ, UPT, UP3 ;  /* 0x000000ff0500728c */ /* 0x000fca000bf65330 */
[----:B------:R-:W4:Y:S08]  /*3900*/  LDC.64 R16, c[0x0][0xb10] ;  /* 0x0002c400ff107b82 */ /* 0x000f300000000a00 */
[----:B------:R-:W1:Y:S08]  /*3910*/  LDC.64 R6, c[0x0][0xb18] ;  /* 0x0002c600ff067b82 */ /* 0x000e700000000a00 */
[----:B------:R-:W1:Y:S08]  /*3920*/  LDC.64 R4, c[0x0][0xb28] ;  /* 0x0002ca00ff047b82 */ /* 0x000e700000000a00 */
[----:B--23--:R-:W1:Y:S02]  /*3930*/  LDC R22, c[0x0][0x374] ;  /* 0x0000dd00ff167b82 */ /* 0x00ce640000000800 */
.L_x_75:
[C---:B------:R-:W-:Y:S02]  /*3940*/  LEA R0, R30.reuse, UR7, 0x3 ;  /* 0x000000071e007c11 */ /* 0x040fe4000f8e18ff */
[----:B------:R-:W-:Y:S02]  /*3950*/  SHF.L.U32 R3, R29, 0x1f, RZ ;  /* 0x0000001f1d037819 */ /* 0x000fe400000006ff */
[----:B------:R-:W-:Y:S02]  /*3960*/  LEA R24, R30, UR7, 0x4 ;  /* 0x000000071e187c11 */ /* 0x000fe4000f8e20ff */
[----:B--2---:R-:W2:Y:S02]  /*3970*/  SYNCS.PHASECHK.TRANS64.TRYWAIT P0, [R0+URZ+0x80], R3 ;  /* 0x00008003000075a7 */ /* 0x004ea400080011ff */
[----:B--2---:R-:W-:Y:S05]  /*3980*/  @!P0 BRA `(.L_x_65) ;  /* 0x0000007400f88947 */ /* 0x004fea0003800000 */
.L_x_149:
[----:B------:R-:W-:Y:S01]  /*3990*/  ISETP.GE.AND P0, PT, R72, 0x1, PT ;  /* 0x000000014800780c */ /* 0x000fe20003f06270 */
[----:B------:R-:W3:Y:S01]  /*39a0*/  LDS.128 R24, [R24+0xf0] ;  /* 0x0000f00018187984 */ /* 0x000ee20000000c00 */
[----:B--2---:R-:W-:Y:S01]  /*39b0*/  VIADD R0, R0, 0x90 ;  /* 0x0000009000007836 */ /* 0x004fe20000000000 */
[----:B------:R-:W-:Y:S01]  /*39c0*/  @!PT LDS RZ, [RZ] ;  /* 0x00000000fffff984 */ /* 0x000fe20000000800 */
[----:B------:R-:W-:Y:S01]  /*39d0*/  @!PT LDS RZ, [RZ] ;  /* 0x00000000fffff984 */ /* 0x000fe20000000800 */
[----:B------:R-:W-:Y:S01]  /*39e0*/  @!PT LDS RZ, [RZ] ;  /* 0x00000000fffff984 */ /* 0x000fe20000000800 */
[----:B------:R-:W-:Y:S01]  /*39f0*/  @!PT LDS RZ, [RZ] ;  /* 0x00000000fffff984 */ /* 0x000fe20000000800 */
[----:B------:R2:W-:Y:S06]  /*3a00*/  MEMBAR.ALL.CTA ;  /* 0x0000000000007992 */ /* 0x0005ec0000008000 */
[----:B--2---:R-:W2:Y:S01]  /*3a10*/  FENCE.VIEW.ASYNC.S ;  /* 0x00000000000073c6 */ /* 0x004ea20000000000 */
[----:B------:R-:W-:Y:S04]  /*3a20*/  PRMT R0, RZ, 0x654, R0 ;  /* 0x00000654ff007816 */ /* 0x000fe80000000000 */
[----:B--2---:R2:W-:Y:S01]  /*3a30*/  SYNCS.ARRIVE.TRANS64.RED.A1T0 RZ, [R0+URZ], RZ ;  /* 0x000000ff00ff79a7 */ /* 0x0045e200081004ff */
[----:B---3--:R-:W-:Y:S11]  /*3a40*/  LOP3.LUT P3, RZ, R26, 0x1, RZ, 0xc0, !PT ;  /* 0x000000011aff7812 */ /* 0x008ff6000786c0ff */
[----:B------:R-:W-:Y:S02]  /*3a50*/  @!UPT UIADD3 URZ, UPT, UPT, URZ, URZ, URZ ;  /* 0x000000fffffff290 */ /* 0x000fe4000fffe0ff */
[----:B------:R-:W-:Y:S02]  /*3a60*/  @P3 MOV R13, R24 ;  /* 0x00000018000d3202 */ /* 0x000fe40000000f00 */
[----:B------:R-:W-:Y:S01]  /*3a70*/  @P3 LOP3.LUT R8, R25, 0xffff, RZ, 0xc0, !PT ;  /* 0x0000ffff19083812 */ /* 0x000fe200078ec0ff */
[----:B--2---:R-:W-:Y:S06]  /*3a80*/  @!P0 BRA `(.L_x_66) ;  /* 0x0000000000a48947 */ /* 0x004fec0003800000 */
[----:B-1----:R-:W-:Y:S01]  /*3a90*/  IMAD.HI.U32 R35, R22, R7, RZ ;  /* 0x0000000716237227 */ /* 0x002fe200078e00ff */
[----:B------:R-:W-:Y:S02]  /*3aa0*/  ISETP.NE.AND P0, PT, R6, 0x1, PT ;  /* 0x000000010600780c */ /* 0x000fe40003f05270 */
[----:B------:R-:W-:Y:S01]  /*3ab0*/  ISETP.NE.AND P2, PT, R72, 0x1, PT ;  /* 0x000000014800780c */ /* 0x000fe20003f45270 */
[----:B----4-:R-:W-:Y:S01]  /*3ac0*/  IMAD.HI.U32 R34, R19, R16, RZ ;  /* 0x0000001013227227 */ /* 0x010fe200078e00ff */
[----:B------:R-:W-:Y:S02]  /*3ad0*/  SHF.R.U32.HI R35, RZ, R18, R35 ;  /* 0x00000012ff237219 */ /* 0x000fe40000011623 */
[----:B------:R-:W-:Y:S01]  /*3ae0*/  ISETP.NE.AND P4, PT, R2, 0x1, PT ;  /* 0x000000010200780c */ /* 0x000fe20003f85270 */
[----:B------:R-:W-:Y:S01]  /*3af0*/  IMAD.HI.U32 R36, R13, R16, RZ ;  /* 0x000000100d247227 */ /* 0x000fe200078e00ff */
[----:B------:R-:W-:Y:S02]  /*3b00*/  SHF.R.U32.HI R34, RZ, R17, R34 ;  /* 0x00000011ff227219 */ /* 0x000fe40000011622 */
[----:B------:R-:W-:Y:S01]  /*3b10*/  SEL R3, R22, R35, !P0 ;  /* 0x0000002316037207 */ /* 0x000fe20004000000 */
[C---:B------:R-:W-:Y:S01]  /*3b20*/  IMAD.HI.U32 R35, R8.reuse, R7, RZ ;  /* 0x0000000708237227 */ /* 0x040fe200078e00ff */
[----:B------:R-:W-:Y:S02]  /*3b30*/  SEL R11, R19, R34, !P4 ;  /* 0x00000022130b7207 */ /* 0x000fe40006000000 */
[----:B------:R-:W-:Y:S01]  /*3b40*/  SHF.R.U32.HI R36, RZ, R17, R36 ;  /* 0x00000011ff247219 */ /* 0x000fe20000011624 */
[----:B------:R-:W-:Y:S01]  /*3b50*/  IMAD.HI.U32 R38, R3, R4, RZ ;  /* 0x0000000403267227 */ /* 0x000fe200078e00ff */
[----:B------:R-:W-:Y:S03]  /*3b60*/  SHF.R.U32.HI R35, RZ, R18, R35 ;  /* 0x00000012ff237219 */ /* 0x000fe60000011623 */
[----:B------:R-:W-:Y:S01]  /*3b70*/  IMAD.HI.U32 R34, R11, R4, RZ ;  /* 0x000000040b227227 */ /* 0x000fe200078e00ff */
[----:B------:R-:W-:Y:S02]  /*3b80*/  @P2 SHF.R.U32.HI R3, RZ, R5, R38 ;  /* 0x00000005ff032219 */ /* 0x000fe40000011626 */
[----:B------:R-:W-:Y:S02]  /*3b90*/  SEL R9, R8, R35, !P0 ;  /* 0x0000002308097207 */ /* 0x000fe40004000000 */
[----:B------:R-:W-:Y:S01]  /*3ba0*/  @P2 SHF.R.U32.HI R11, RZ, R5, R34 ;  /* 0x00000005ff0b2219 */ /* 0x000fe20000011622 */
[C---:B------:R-:W-:Y:S01]  /*3bb0*/  IMAD R10, R72.reuse, R3, RZ ;  /* 0x00000003480a7224 */ /* 0x040fe200078e02ff */
[----:B------:R-:W-:Y:S01]  /*3bc0*/  SEL R3, R13, R36, !P4 ;  /* 0x000000240d037207 */ /* 0x000fe20006000000 */
[C---:B------:R-:W-:Y:S03]  /*3bd0*/  IMAD.HI.U32 R14, R9.reuse, R4, RZ ;  /* 0x00000004090e7227 */ /* 0x040fe600078e00ff */
[----:B------:R-:W-:Y:S01]  /*3be0*/  ISETP.GE.AND P0, PT, R9, R10, PT ;  /* 0x0000000a0900720c */ /* 0x000fe20003f06270 */
[C---:B------:R-:W-:Y:S01]  /*3bf0*/  IMAD R12, R72.reuse, R11, RZ ;  /* 0x0000000b480c7224 */ /* 0x040fe200078e02ff */
[-C--:B------:R-:W-:Y:S04]  /*3c00*/  SHF.R.U32.HI R14, RZ, R5.reuse, R14 ;  /* 0x00000005ff0e7219 */ /* 0x080fe8000001160e */
[----:B------:R-:W-:Y:S02]  /*3c10*/  ISETP.GE.OR P0, PT, R3, R12, P0 ;  /* 0x0000000c0300720c */ /* 0x000fe40000706670 */
[----:B------:R-:W-:Y:S05]  /*3c20*/  SEL R15, R9, R14, !P2 ;  /* 0x0000000e090f7207 */ /* 0x000fea0005000000 */
[----:B------:R-:W-:Y:S04]  /*3c30*/  IMAD.MOV R14, RZ, RZ, -R15 ;  /* 0x000000ffff0e7224 */ /* 0x000fe800078e0a0f */
[----:B------:R-:W-:Y:S02]  /*3c40*/  IMAD R14, R72, R14, R9 ;  /* 0x0000000e480e7224 */ /* 0x000fe400078e0209 */
[C---:B------:R-:W-:Y:S05]  /*3c50*/  @!P0 IMAD.HI.U32 R10, R3.reuse, R4, RZ ;  /* 0x00000004030a8227 */ /* 0x040fea00078e00ff */
[----:B------:R-:W-:Y:S04]  /*3c60*/  @!P0 SHF.R.U32.HI R10, RZ, R5, R10 ;  /* 0x00000005ff0a8219 */ /* 0x000fe8000001160a */
[----:B------:R-:W-:Y:S01]  /*3c70*/  @!P0 SEL R0, R3, R10, !P2 ;  /* 0x0000000a03008207 */ /* 0x000fe20005000000 */
[----:B------:R-:W-:Y:S03]  /*3c80*/  IMAD.MOV R10, RZ, RZ, -R3 ;  /* 0x000000ffff0a7224 */ /* 0x000fe600078e0a03 */
[----:B------:R-:W-:Y:S01]  /*3c90*/  @!P0 IADD3 R15, PT, PT, R15, -R0, RZ ;  /* 0x800000000f0f8210 */ /* 0x000fe20007ffe0ff */
[----:B------:R-:W-:Y:S01]  /*3ca0*/  @!P0 IMAD R0, R11, R14, R0 ;  /* 0x0000000e0b008224 */ /* 0x000fe200078e0200 */
[----:B------:R-:W-:Y:S01]  /*3cb0*/  IADD3 R11, PT, PT, -R9, RZ, RZ ;  /* 0x000000ff090b7210 */ /* 0x000fe20007ffe1ff */
[----:B------:R-:W-:Y:S02]  /*3cc0*/  IMAD R13, R2, R10, R13 ;  /* 0x0000000a020d7224 */ /* 0x000fe400078e020d */
[----:B------:R-:W-:Y:S02]  /*3cd0*/  @!P0 IMAD R9, R15, R72, R3 ;  /* 0x000000480f098224 */ /* 0x000fe400078e0203 */
[----:B------:R-:W-:Y:S02]  /*3ce0*/  @!P0 IMAD.MOV.U32 R3, RZ, RZ, R0 ;  /* 0x000000ffff038224 */ /* 0x000fe400078e0000 */
[----:B------:R-:W-:Y:S02]  /*3cf0*/  IMAD R8, R6, R11, R8 ;  /* 0x0000000b06087224 */ /* 0x000fe400078e0208 */
[----:B------:R-:W-:Y:S02]  /*3d00*/  IMAD R13, R3, R2, R13 ;  /* 0x00000002030d7224 */ /* 0x000fe400078e020d */
[----:B------:R-:W-:Y:S02]  /*3d10*/  IMAD R8, R9, R6, R8 ;  /* 0x0000000609087224 */ /* 0x000fe400078e0208 */
.L_x_66:
[----:B------:R-:W-:Y:S05]  /*3d20*/  BRA.U UP1, `(.L_x_67) ;  /* 0x0000000101107547 */ /* 0x000fea000b800000 */
[----:B------:R-:W-:Y:S04]  /*3d30*/  MOV R0, UR6 ;  /* 0x0000000600007c02 */ /* 0x000fe80008000f00 */
[----:B------:R-:W-:Y:S04]  /*3d40*/  SHF.L.U32 R3, R0, 0x1f, RZ ;  /* 0x0000001f00037819 */ /* 0x000fe800000006ff */
[----:B------:R-:W2:Y:S02]  /*3d50*/  SYNCS.PHASECHK.TRANS64.TRYWAIT P0, [UR7+0x78], R3 ;  /* 0x00007803ff0075a7 */ /* 0x000ea40008001107 */
[----:B--2---:R-:W-:Y:S05]  /*3d60*/  @!P0 BRA `(.L_x_68) ;  /* 0x0000007400148947 */ /* 0x004fea0003800000 */
.L_x_67:
[----:B------:R-:W-:Y:S02]  /*3d70*/  R2UR UR35, R21 ;  /* 0x00000000152372ca */ /* 0x000fe400000e0000 */
[----:B------:R-:W-:Y:S02]  /*3d80*/  R2UR UR34, R20 ;  /* 0x00000000142272ca */ /* 0x000fe400000e0000 */
[----:B------:R-:W-:Y:S02]  /*3d90*/  ISETP.NE.U32.AND P2, PT, RZ, UR4, PT ;  /* 0x00000004ff007c0c */ /* 0x000fe4000bf45070 */
[----:B------:R-:W-:Y:S02]  /*3da0*/  SHF.L.U32 R12, R31, 0x1f, RZ ;  /* 0x0000001f1f0c7819 */ /* 0x000fe400000006ff */
[----:B------:R-:W-:Y:S05]  /*3db0*/  ISETP.NE.AND.EX P2, PT, RZ, UR5, PT, P2 ;  /* 0x00000005ff007c0c */ /* 0x000fea000bf45320 */
[----:B------:R-:W-:Y:S02]  /*3dc0*/  USHF.L.U32 UR35, UR35, 0x7, URZ ;  /* 0x0000000723237899 */ /* 0x000fe400080006ff */
[----:B------:R-:W-:Y:S01]  /*3dd0*/  USHF.L.U32 UR34, UR34, 0x8, URZ ;  /* 0x0000000822227899 */ /* 0x000fe200080006ff */
[----:B------:R-:W-:Y:S11]  /*3de0*/  BRA.U !UP3, `(.L_x_69) ;  /* 0x000000010b347547 */ /* 0x000ff6000b800000 */
[----:B------:R-:W-:Y:S01]  /*3df0*/  UPLOP3.LUT UP0, UPT, UPT, UPT, UP2, 0x80, 0x8 ;  /* 0x000000000008789c */ /* 0x000fe20003f0f020 */
[----:B--2---:R-:W-:Y:S02]  /*3e00*/  HFMA2 R0, -RZ, RZ, 0, 5.9604644775390625e-08 ;  /* 0x00000001ff007431 */ /* 0x004fe400000001ff */
[----:B------:R-:W-:Y:S03]  /*3e10*/  IMAD.MOV.U32 R155, RZ, RZ, 0x1 ;  /* 0x00000001ff9b7424 */ /* 0x000fe600078e00ff */
[----:B------:R-:W-:Y:S05]  /*3e20*/  PLOP3.LUT P0, PT, PT, PT, UP0, 0x80, 0x8 ;  /* 0x000000000008781c */ /* 0x000fea0003f0f008 */
[----:B------:R-:W2:Y:S01]  /*3e30*/  @UP0 LDCU.64 UR10, c[0x0][0x888] ;  /* 0x00011100ff0a07ac */ /* 0x000ea20008000a00 */
[----:B------:R-:W-:Y:S07]  /*3e40*/  @UP0 UIMAD UR8, UR36, UR4, URZ ;  /* 0x00000004240802a4 */ /* 0x000fee000f8e02ff */
[----:B------:R-:W-:Y:S01]  /*3e50*/  @!P0 PRMT R155, R0, 0x7610, R155 ;  /* 0x00007610009b8816 */ /* 0x000fe2000000009b */
[----:B--2---:R-:W-:Y:S03]  /*3e60*/  @UP0 UIMAD.WIDE UR10, UR8, 0x4, UR10 ;  /* 0x00000004080a08a5 */ /* 0x004fe6000f8e020a */
[----:B------:R-:W2:Y:S03]  /*3e70*/  @!UP0 LDCU UR8, c[0x0][0x880] ;  /* 0x00011000ff0887ac */ /* 0x000ea60008000800 */
[----:B------:R-:W-:Y:S01]  /*3e80*/  IMAD.U32 R10, RZ, RZ, UR10 ;  /* 0x0000000aff0a7e24 */ /* 0x000fe2000f8e00ff */
[----:B------:R-:W-:Y:S05]  /*3e90*/  MOV R11, UR11 ;  /* 0x0000000b000b7c02 */ /* 0x000fea0008000f00 */
[----:B-----5:R3:W5:Y:S02]  /*3ea0*/  @P0 LDG.E R81, desc[UR46][R10.64] ;  /* 0x0000002e0a510981 */ /* 0x020764000c1e1900 */
[----:B--23--:R-:W-:Y:S07]  /*3eb0*/  @!P0 IMAD.U32 R81, RZ, RZ, UR8 ;  /* 0x00000008ff518e24 */ /* 0x00cfee000f8e00ff */
.L_x_69:
[----:B-----5:R-:W-:Y:S01]  /*3ec0*/  @!P2 FSETP.EQ.AND P0, PT, R81, RZ, PT ;  /* 0x000000ff5100a20b */ /* 0x020fe20003f02000 */
[----:B------:R-:W-:Y:S01]  /*3ed0*/  @!UPT UIADD3 URZ, UPT, UPT, URZ, URZ, URZ ;  /* 0x000000fffffff290 */ /* 0x000fe2000fffe0ff */
[----:B------:R-:W-:Y:S11]  /*3ee0*/  @!P2 BRA `(.L_x_70) ;  /* 0x000000000014a947 */ /* 0x000ff60003800000 */
[----:B------:R-:W-:Y:S02]  /*3ef0*/  LOP3.LUT P2, RZ, R155, 0xff, RZ, 0xc0, !PT ;  /* 0x000000ff9bff7812 */ /* 0x000fe4000784c0ff */
[----:B------:R-:W-:Y:S04]  /*3f00*/  PLOP3.LUT P0, PT, PT, PT, UP0, 0x80, 0x8 ;  /* 0x000000000008781c */ /* 0x000fe80003f0f008 */
[----:B------:R-:W-:Y:S07]  /*3f10*/  PLOP3.LUT P0, PT, P0, PT, PT, 0x8, 0x80 ;  /* 0x000000000080781c */ /* 0x000fee000070e170 */
[----:B------:R-:W-:Y:S11]  /*3f20*/  @P2 FSETP.EQ.AND P0, PT, R81, RZ, PT ;  /* 0x000000ff5100220b */ /* 0x000ff60003f02000 */
[----:B------:R-:W-:Y:S02]  /*3f30*/  @!UPT UIADD3 URZ, UPT, UPT, URZ, URZ, URZ ;  /* 0x000000fffffff290 */ /* 0x000fe4000fffe0ff */
.L_x_70:
[----:B------:R-:W3:Y:S01]  /*3f40*/  SYNCS.PHASECHK.TRANS64.TRYWAIT P2, [UR7+0x50], R12 ;  /* 0x0000500cff0075a7 */ /* 0x000ee20008041107 */
[----:B------:R-:W-:Y:S04]  /*3f50*/  ELECT P4, URZ, PT ;  /* 0x0000000000ff782f */ /* 0x000fe80003880000 */
[----:B------:R-:W-:Y:S11]  /*3f60*/  PLOP3.LUT P4, PT, P0, P4, PT, 0xf2, 0x2f ;  /* 0x00000000002f781c */ /* 0x000ff60000789e72 */
[----:B------:R-:W-:Y:S02]  /*3f70*/  @!UPT UIADD3 URZ, UPT, UPT, URZ, URZ, URZ ;  /* 0x000000fffffff290 */ /* 0x000fe4000fffe0ff */
[----:B-1----:R-:W-:Y:S05]  /*3f80*/  @!P4 IADD3 R9, P0, PT, R32, 0x580, RZ ;  /* 0x000005802009c810 */ /* 0x002fea0007f1e0ff */
[----:B--2---:R-:W-:Y:S01]  /*3f90*/  @!P4 IMAD.X R0, RZ, RZ, R33, P0 ;  /* 0x000000ffff00c224 */ /* 0x004fe200000e0621 */
[----:B---3--:R-:W-:Y:S07]  /*3fa0*/  @!P2 BRA `(.L_x_71) ;  /* 0x00000070009ca947 */ /* 0x008fee0003800000 */
.L_x_152:
[----:B------:R-:W-:Y:S01]  /*3fb0*/  @!P4 R2UR UR8, R0 ;  /* 0x000000000008c2ca */ /* 0x000fe200000e0000 */
[----:B------:R-:W-:Y:S01]  /*3fc0*/  VOTEU.ALL UP1, P4 ;  /* 0x0000000000ff7886 */ /* 0x000fe20002020000 */
[----:B------:R-:W-:Y:S01]  /*3fd0*/  @!P4 R2UR UR9, R9 ;  /* 0x000000000909c2ca */ /* 0x000fe200000e0000 */
[----:B------:R-:W-:Y:S01]  /*3fe0*/  @!P4 IMAD.MOV.U32 R0, RZ, RZ, 0x4000 ;  /* 0x00004000ff00c424 */ /* 0x000fe200078e00ff */
[----:B------:R-:W-:Y:S01]  /*3ff0*/  UMOV UR10, 0x0 ;  /* 0x00000000000a7882 */ /* 0x000fe20000000000 */
[----:B------:R-:W-:Y:S01]  /*4000*/  UMOV UR11, 0x10000000 ;  /* 0x10000000000b7882 */ /* 0x000fe20000000000 */
[----:B------:R-:W-:Y:S01]  /*4010*/  @!UP1 UIADD3 UR32, UPT, UPT, UR7, 0x400, URZ ;  /* 0x0000040007209890 */ /* 0x000fe2000fffe0ff */
[----:B------:R-:W-:Y:S01]  /*4020*/  @!P4 IADD3 R9, P0, PT, R32, 0x580, RZ ;  /* 0x000005802009c810 */ /* 0x000fe20007f1e0ff */
[----:B------:R-:W-:Y:S05]  /*4030*/  VOTEU.ALL UP1, P4 ;  /* 0x0000000000ff7886 */ /* 0x000fea0002020000 */
[----:B------:R-:W-:Y:S01]  /*4040*/  IMAD.U32 R11, RZ, RZ, UR8 ;  /* 0x00000008ff0b7e24 */ /* 0x000fe2000f8e00ff */
[----:B------:R-:W-:Y:S01]  /*4050*/  UPRMT UR8, UR37, 0x654, UR33 ;  /* 0x0000065425087896 */ /* 0x000fe20008000021 */
[----:B------:R-:W-:Y:S03]  /*4060*/  IMAD.U32 R10, RZ, RZ, UR9 ;  /* 0x00000009ff0a7e24 */ /* 0x000fe6000f8e00ff */
[----:B------:R-:W-:Y:S02]  /*4070*/  @!P4 R2UR UR15, R11 ;  /* 0x000000000b0fc2ca */ /* 0x000fe400000e0000 */
[----:B------:R-:W-:Y:S11]  /*4080*/  @!P4 R2UR UR14, R10 ;  /* 0x000000000a0ec2ca */ /* 0x000ff600000e0000 */
[----:B------:R-:W-:Y:S02]  /*4090*/  @!UPT UIADD3 URZ, UPT, UPT, URZ, URZ, URZ ;  /* 0x000000fffffff290 */ /* 0x000fe4000fffe0ff */
[----:B------:R2:W-:Y:S01]  /*40a0*/  @!UP1 UTMALDG.3D [UR32], [UR14], desc[UR10] ;  /* 0x00000a200e0095b4 */ /* 0x0005e20008011000 */
[----:B------:R3:W-:Y:S01]  /*40b0*/  @!P4 SYNCS.ARRIVE.TRANS64.RED.A0TR RZ, [UR7+0x30], R0 ;  /* 0x00003000ffffc9a7 */ /* 0x0007e20008300407 */
[----:B------:R-:W-:Y:S01]  /*40c0*/  SYNCS.ARRIVE.TRANS64.RED.A1T0 RZ, [UR8], RZ ;  /* 0x000000ffffff79a7 */ /* 0x000fe20008100408 */
[----:B---3--:R-:W-:Y:S01]  /*40d0*/  @!P4 IMAD.X R0, RZ, RZ, R33, P0 ;  /* 0x000000ffff00c224 */ /* 0x008fe200000e0621 */
[----:B------:R-:W3:Y:S02]  /*40e0*/  SYNCS.PHASECHK.TRANS64.TRYWAIT P2, [UR7+0x58], R12 ;  /* 0x0000580cff0075a7 */ /* 0x000ee40008041107 */
[----:B--23--:R-:W-:Y:S05]  /*40f0*/  @!P2 BRA `(.L_x_72) ;  /* 0x000000700060a947 */ /* 0x00cfea0003800000 */
.L_x_154:
        /* <DEDUP_REMOVED lines=8> */
[----:B------:R-:W-:Y:S01]  /*4180*/  @!UP1 UIADD3 UR24, UPT, UPT, UR7, 0x4400, URZ ;  /* 0x0000440007189890 */ /* 0x000fe2000fffe0ff */
[----:B------:R-:W-:Y:S01]  /*4190*/  VOTEU.ALL UP1, P4 ;  /* 0x0000000000ff7886 */ /* 0x000fe20002020000 */
[----:B------:R-:W-:Y:S01]  /*41a0*/  UMOV UR27, UR35 ;  /* 0x00000023001b7c82 */ /* 0x000fe20008000000 */
[----:B------:R-:W-:Y:S02]  /*41b0*/  UMOV UR28, UR36 ;  /* 0x00000024001c7c82 */ /* 0x000fe40008000000 */
[----:B------:R-:W-:Y:S01]  /*41c0*/  IMAD.U32 R11, RZ, RZ, UR8 ;  /* 0x00000008ff0b7e24 */ /* 0x000fe2000f8e00ff */
[----:B------:R-:W-:Y:S01]  /*41d0*/  UPRMT UR8, UR37, 0x654, UR25 ;  /* 0x0000065425087896 */ /* 0x000fe20008000019 */
[----:B------:R-:W-:Y:S02]  /*41e0*/  IMAD.U32 R10, RZ, RZ, UR9 ;  /* 0x00000009ff0a7e24 */ /* 0x000fe4000f8e00ff */
[----:B------:R-:W-:Y:S01]  /*41f0*/  @!P4 IMAD.X R20, RZ, RZ, R33, P0 ;  /* 0x000000ffff14c224 */ /* 0x000fe200000e0621 */
[----:B------:R-:W-:Y:S02]  /*4200*/  @!P4 R2UR UR15, R11 ;  /* 0x000000000b0fc2ca */ /* 0x000fe400000e0000 */
[----:B------:R-:W-:Y:S11]  /*4210*/  @!P4 R2UR UR14, R10 ;  /* 0x000000000a0ec2ca */ /* 0x000ff600000e0000 */
[----:B------:R-:W-:Y:S02]  /*4220*/  @!UPT UIADD3 URZ, UPT, UPT, URZ, URZ, URZ ;  /* 0x000000fffffff290 */ /* 0x000fe4000fffe0ff */
[----:B------:R2:W-:Y:S01]  /*4230*/  @!UP1 UTMALDG.3D [UR24], [UR14], desc[UR10] ;  /* 0x00000a180e0095b4 */ /* 0x0005e20008011000 */
[----:B------:R2:W-:Y:S01]  /*4240*/  @!P4 SYNCS.ARRIVE.TRANS64.RED.A0TR RZ, [UR7+0x38], R0 ;  /* 0x00003800ffffc9a7 */ /* 0x0005e20008300407 */
[----:B------:R-:W-:Y:S01]  /*4250*/  SYNCS.ARRIVE.TRANS64.RED.A1T0 RZ, [UR8], RZ ;  /* 0x000000ffffff79a7 */ /* 0x000fe20008100408 */
[----:B------:R-:W3:Y:S02]  /*4260*/  SYNCS.PHASECHK.TRANS64.TRYWAIT P2, [UR7+0x60], R12 ;  /* 0x0000600cff0075a7 */ /* 0x000ee40008041107 */
[----:B--23--:R-:W-:Y:S05]  /*4270*/  @!P2 BRA `(.L_x_73) ;  /* 0x000000700018a947 */ /* 0x00cfea0003800000 */
.L_x_156:
[----:B------:R-:W2:Y:S01]  /*4280*/  LDC.64 R14, c[0x0][0xb10] ;  /* 0x0002c400ff0e7b82 */ /* 0x000ea20000000a00 */
[----:B------:R-:W-:Y:S01]  /*4290*/  @!P4 R2UR UR8, R20 ;  /* 0x000000001408c2ca */ /* 0x000fe200000e0000 */
[----:B------:R-:W-:Y:S01]  /*42a0*/  VOTEU.ALL UP1, P4 ;  /* 0x0000000000ff7886 */ /* 0x000fe20002020000 */
[----:B------:R-:W-:Y:S01]  /*42b0*/  @!P4 R2UR UR9, R21 ;  /* 0x000000001509c2ca */ /* 0x000fe200000e0000 */
[----:B------:R-:W-:Y:S01]  /*42c0*/  UMOV UR10, 0x0 ;  /* 0x00000000000a7882 */ /* 0x000fe20000000000 */
[----:B------:R-:W-:Y:S03]  /*42d0*/  UMOV UR11, 0x10000000 ;  /* 0x10000000000b7882 */ /* 0x000fe60000000000 */
[----:B------:R-:W3:Y:S01]  /*42e0*/  LDC.64 R10, c[0x0][0xb18] ;  /* 0x0002c600ff0a7b82 */ /* 0x000ee20000000a00 */
[----:B------:R-:W-:Y:S01]  /*42f0*/  @!UP1 UIADD3 UR18, UPT, UPT, UR34, 0x80, URZ ;  /* 0x0000008022129890 */ /* 0x000fe2000fffe0ff */
[----:B------:R-:W-:Y:S01]  /*4300*/  @P3 SHF.R.U32.HI R28, RZ, 0x10, R25 ;  /* 0x00000010ff1c3819 */ /* 0x000fe20000011619 */
[----:B------:R-:W-:Y:S01]  /*4310*/  @!UP1 UIADD3 UR16, UPT, UPT, UR7, 0x8400, URZ ;  /* 0x0000840007109890 */ /* 0x000fe2000fffe0ff */
[----:B------:R-:W-:Y:S01]  /*4320*/  VIADD R30, R30, 0x1 ;  /* 0x000000011e1e7836 */ /* 0x000fe20000000000 */
[----:B------:R-:W-:Y:S03]  /*4330*/  VOTEU.ALL UP1, P4 ;  /* 0x0000000000ff7886 */ /* 0x000fe60002020000 */
[----:B------:R-:W5:Y:S01]  /*4340*/  @!P1 LDC R0, c[0x0][0xb20] ;  /* 0x0002c800ff009b82 */ /* 0x000f620000000800 */
[----:B------:R-:W-:Y:S01]  /*4350*/  UMOV UR19, UR35 ;  /* 0x0000002300137c82 */ /* 0x000fe20008000000 */
[----:B------:R-:W-:Y:S01]  /*4360*/  IMAD.U32 R21, RZ, RZ, UR8 ;  /* 0x00000008ff157e24 */ /* 0x000fe2000f8e00ff */
[----:B------:R-:W-:Y:S05]  /*4370*/  UMOV UR20, UR36 ;  /* 0x0000002400147c82 */ /* 0x000fea0008000000 */
[----:B-1----:R-:W1:Y:S01]  /*4380*/  @!P1 LDC R3, c[0x0][0xb0c] ;  /* 0x0002c300ff039b82 */ /* 0x002e620000000800 */
[----:B------:R-:W-:Y:S01]  /*4390*/  IMAD.U32 R20, RZ, RZ, UR9 ;  /* 0x00000009ff147e24 */ /* 0x000fe2000f8e00ff */
[----:B------:R-:W-:Y:S01]  /*43a0*/  UPRMT UR8, UR37, 0x654, UR17 ;  /* 0x0000065425087896 */ /* 0x000fe20008000011 */
[----:B------:R-:W-:Y:S03]  /*43b0*/  @!P4 R2UR UR15, R21 ;  /* 0x00000000150fc2ca */ /* 0x000fe600000e0000 */
[----:B------:R-:W-:Y:S01]  /*43c0*/  @!P4 R2UR UR14, R20 ;  /* 0x00000000140ec2ca */ /* 0x000fe200000e0000 */
[----:B------:R-:W-:Y:S11]  /*43d0*/  @!P4 IMAD.MOV.U32 R20, RZ, RZ, 0x4000 ;  /* 0x00004000ff14c424 */ /* 0x000ff600078e00ff */
[----:B------:R-:W-:Y:S01]  /*43e0*/  @!UPT UIADD3 URZ, UPT, UPT, URZ, URZ, URZ ;  /* 0x000000fffffff290 */ /* 0x000fe2000fffe0ff */
[----:B------:R1:W-:Y:S01]  /*43f0*/  @!UP1 UTMALDG.3D [UR16], [UR14], desc[UR10] ;  /* 0x00000a100e0095b4 */ /* 0x0003e20008011000 */
[----:B------:R1:W-:Y:S02]  /*4400*/  @!P4 SYNCS.ARRIVE.TRANS64.RED.A0TR RZ, [UR7+0x40], R20 ;  /* 0x00004014ffffc9a7 */ /* 0x0003e40008300407 */
[----:B-1----:R-:W-:Y:S01]  /*4410*/  @!P1 ISETP.NE.AND P2, PT, R3, 0x1, PT ;  /* 0x000000010300980c */ /* 0x002fe20003f45270 */
[C---:B--2---:R-:W-:Y:S01]  /*4420*/  @!P1 IMAD.HI.U32 R14, R13.reuse, R14, RZ ;  /* 0x0000000e0d0e9227 */ /* 0x044fe200078e00ff */
[----:B---3--:R-:W-:Y:S03]  /*4430*/  @!P1 ISETP.NE.AND P0, PT, R10, 0x1, PT ;  /* 0x000000010a00980c */ /* 0x008fe60003f05270 */
[C---:B------:R-:W-:Y:S01]  /*4440*/  @!P1 IMAD.HI.U32 R11, R8.reuse, R11, RZ ;  /* 0x0000000b080b9227 */ /* 0x040fe200078e00ff */
[----:B------:R-:W-:Y:S04]  /*4450*/  @!P1 SHF.R.U32.HI R14, RZ, R15, R14 ;  /* 0x0000000fff0e9219 */ /* 0x000fe8000001160e */
[----:B-----5:R-:W-:Y:S01]  /*4460*/  @!P1 SHF.R.U32.HI R9, RZ, R0, R11 ;  /* 0x00000000ff099219 */ /* 0x020fe2000001160b */
[----:B------:R-:W-:Y:S01]  /*4470*/  SYNCS.ARRIVE.TRANS64.RED.A1T0 RZ, [UR8], RZ ;  /* 0x000000ffffff79a7 */ /* 0x000fe20008100408 */
[----:B------:R-:W-:Y:S02]  /*4480*/  @!P1 SEL R14, R13, R14, !P2 ;  /* 0x0000000e0d0e9207 */ /* 0x000fe40005000000 */
[----:B------:R-:W-:Y:S01]  /*4490*/  @!P1 SEL R9, R8, R9, !P0 ;  /* 0x0000000908099207 */ /* 0x000fe20004000000 */
[----:B------:R-:W1:Y:S04]  /*44a0*/  SYNCS.PHASECHK.TRANS64.TRYWAIT P5, [UR7+0x68], R12 ;  /* 0x0000680cff0075a7 */ /* 0x000e6800080a1107 */
[----:B------:R-:W-:Y:S02]  /*44b0*/  @!P1 IMAD.IADD R0, R9, 0x1, -R14 ;  /* 0x0000000109009824 */ /* 0x000fe400078e0a0e */
[----:B------:R-:W-:Y:S02]  /*44c0*/  @!P1 IMAD.IADD R9, R14, 0x1, -R9 ;  /* 0x000000010e099824 */ /* 0x000fe400078e0a09 */
[----:B------:R-:W-:Y:S02]  /*44d0*/  @!P1 IMAD R13, R0, R3, R13 ;  /* 0x00000003000d9224 */ /* 0x000fe400078e020d */
[----:B------:R-:W-:Y:S01]  /*44e0*/  @!P1 IMAD R8, R9, R10, R8 ;  /* 0x0000000a09089224 */ /* 0x000fe200078e0208 */
[----:B-1----:R-:W-:Y:S06]  /*44f0*/  @!P5 BRA `(.L_x_74) ;  /* 0x0000006c0090d947 */ /* 0x002fec0003800000 */
.L_x_158:
[----:B-1----:R-:W-:Y:S01]  /*4500*/  @!P4 IADD3 R3, P0, PT, R32, 0x580, RZ ;  /* 0x000005802003c810 */ /* 0x002fe20007f1e0ff */
[----:B------:R-:W-:Y:S01]  /*4510*/  VOTEU.ALL UP1, P4 ;  /* 0x0000000000ff7886 */ /* 0x000fe20002020000 */
[----:B------:R-:W-:Y:S01]  /*4520*/  UMOV UR18, 0x0 ;  /* 0x0000000000127882 */ /* 0x000fe20000000000 */
[----:B------:R-:W-:Y:S01]  /*4530*/  UMOV UR19, 0x10000000 ;  /* 0x1000000000137882 */ /* 0x000fe20000000000 */
[----:B------:R-:W-:Y:S01]  /*4540*/  @!P4 R2UR UR9, R3 ;  /* 0x000000000309c2ca */ /* 0x000fe200000e0000 */
[----:B------:R-:W-:Y:S01]  /*4550*/  @!P4 IMAD.X R0, RZ, RZ, R33, P0 ;  /* 0x000000ffff00c224 */ /* 0x000fe200000e0621 */
[----:B------:R-:W-:Y:S01]  /*4560*/  @!UP1 UIADD3 UR10, UPT, UPT, UR34, 0xc0, URZ ;  /* 0x000000c0220a9890 */ /* 0x000fe2000fffe0ff */
[----:B------:R-:W-:Y:S01]  /*4570*/  ISETP.NE.AND P0, PT, R30, 0x2, PT ;  /* 0x000000021e00780c */ /* 0x000fe20003f05270 */
[----:B------:R-:W-:Y:S01]  /*4580*/  UMOV UR11, UR35 ;  /* 0x00000023000b7c82 */ /* 0x000fe20008000000 */
[----:B------:R-:W-:Y:S01]  /*4590*/  UMOV UR12, UR36 ;  /* 0x00000024000c7c82 */ /* 0x000fe20008000000 */
[----:B------:R-:W-:Y:S01]  /*45a0*/  @!P4 R2UR UR8, R0 ;  /* 0x000000000008c2ca */ /* 0x000fe200000e0000 */
[----:B------:R-:W-:Y:S01]  /*45b0*/  IMAD.IADD R20, R8, 0x1, R154 ;  /* 0x0000000108147824 */ /* 0x000fe200078e029a */
[----:B------:R-:W-:Y:S01]  /*45c0*/  @P3 R2UR UR36, R28 ;  /* 0x000000001c2432ca */ /* 0x000fe200000e0000 */
[----:B------:R-:W-:Y:S01]  /*45d0*/  IMAD.IADD R21, R13, 0x1, R156 ;  /* 0x000000010d157824 */ /* 0x000fe200078e029c */
[----:B------:R-:W-:Y:S02]  /*45e0*/  SEL R0, RZ, 0x1, P0 ;  /* 0x00000001ff007807 */ /* 0x000fe40000000000 */
[----:B------:R-:W-:Y:S01]  /*45f0*/  LOP3.LUT R31, R31, 0x1, RZ, 0x3c, !PT ;  /* 0x000000011f1f7812 */ /* 0x000fe200078e3cff */
[----:B------:R-:W-:Y:S01]  /*4600*/  IMAD.U32 R10, RZ, RZ, UR9 ;  /* 0x00000009ff0a7e24 */ /* 0x000fe2000f8e00ff */
[----:B------:R-:W-:Y:S01]  /*4610*/  @!UP1 UIADD3 UR9, UPT, UPT, UR7, 0x48, URZ ;  /* 0x0000004807099890 */ /* 0x000fe2000fffe0ff */
[----:B------:R-:W-:Y:S02]  /*4620*/  LOP3.LUT R29, R29, R0, RZ, 0x3c, !PT ;  /* 0x000000001d1d7212 */ /* 0x000fe400078e3cff */
[----:B------:R-:W-:Y:S02]  /*4630*/  SEL R30, R30, RZ, P0 ;  /* 0x000000ff1e1e7207 */ /* 0x000fe40000000000 */
[----:B------:R-:W-:Y:S01]  /*4640*/  IMAD.U32 R11, RZ, RZ, UR8 ;  /* 0x00000008ff0b7e24 */ /* 0x000fe2000f8e00ff */
[----:B------:R-:W-:Y:S01]  /*4650*/  @!P4 R2UR UR14, R10 ;  /* 0x000000000a0ec2ca */ /* 0x000fe200000e0000 */
[----:B------:R-:W-:Y:S01]  /*4660*/  @!UP1 UIADD3 UR8, UPT, UPT, UR7, 0xc400, URZ ;  /* 0x0000c40007089890 */ /* 0x000fe2000fffe0ff */
[----:B------:R-:W-:Y:S02]  /*4670*/  VOTEU.ALL UP1, P4 ;  /* 0x0000000000ff7886 */ /* 0x000fe40002020000 */
[----:B------:R-:W-:Y:S11]  /*4680*/  @!P4 R2UR UR15, R11 ;  /* 0x000000000b0fc2ca */ /* 0x000ff600000e0000 */
[----:B------:R-:W-:Y:S02]  /*4690*/  @!UPT UIADD3 URZ, UPT, UPT, URZ, URZ, URZ ;  /* 0x000000fffffff290 */ /* 0x000fe4000fffe0ff */
[----:B------:R2:W-:Y:S01]  /*46a0*/  @!UP1 UTMALDG.3D [UR8], [UR14], desc[UR18] ;  /* 0x000012080e0095b4 */ /* 0x0005e20008011000 */
[----:B------:R2:W-:Y:S01]  /*46b0*/  @!P4 SYNCS.ARRIVE.TRANS64.RED.A0TR RZ, [UR7+0x48], R23 ;  /* 0x00004817ffffc9a7 */ /* 0x0005e20008300407 */
[----:B------:R-:W-:Y:S01]  /*46c0*/  UPLOP3.LUT UP1, UPT, UPT, UPT, UPT, 0x80, 0x8 ;  /* 0x000000000008789c */ /* 0x000fe20003f2f070 */
[----:B------:R-:W-:Y:S01]  /*46d0*/  SYNCS.ARRIVE.TRANS64.RED.A1T0 RZ, [UR13], RZ ;  /* 0x000000ffffff79a7 */ /* 0x000fe2000810040d */
[----:B------:R-:W-:Y:S09]  /*46e0*/  @P3 BRA `(.L_x_75) ;  /* 0xfffffff000943947 */ /* 0x000ff2000383ffff */
[----:B------:R-:W-:-:S04]  /*46f0*/  SHF.L.U32 R3, R31, 0x1f, RZ ;  /* 0x0000001f1f037819 */ /* 0x000fc800000006ff */
[----:B------:R-:W1:Y:S02]  /*4700*/  SYNCS.PHASECHK.TRANS64.TRYWAIT P0, [UR7+0x50], R3 ;  /* 0x00005003ff0075a7 */ /* 0x000e640008001107 */
[----:B-1----:R-:W-:Y:S05]  /*4710*/  @!P0 BRA `(.L_x_76) ;  /* 0x0000006c00208947 */ /* 0x002fea0003800000 */
.L_x_160:
[----:B------:R-:W3:Y:S02]  /*4720*/  SYNCS.PHASECHK.TRANS64.TRYWAIT P0, [UR7+0x58], R3 ;  /* 0x00005803ff0075a7 */ /* 0x000ee40008001107 */
[----:B---3--:R-:W-:Y:S05]  /*4730*/  @!P0 BRA `(.L_x_77) ;  /* 0x0000006c00308947 */ /* 0x008fea0003800000 */
.L_x_162:
[----:B------:R-:W3:Y:S02]  /*4740*/  SYNCS.PHASECHK.TRANS64.TRYWAIT P0, [UR7+0x60], R3 ;  /* 0x00006003ff0075a7 */ /* 0x000ee40008001107 */
[----:B---3--:R-:W-:Y:S05]  /*4750*/  @!P0 BRA `(.L_x_78) ;  /* 0x0000006c00408947 */ /* 0x008fea0003800000 */
.L_x_164:
[----:B-1----:R-:W-:-:S07]  /*4760*/  MOV R0, UR7 ;  /* 0x0000000700007c02 */ /* 0x002fce0008000f00 */
.L_x_79:
[----:B-1----:R-:W-:-:S04]  /*4770*/  SHF.L.U32 R3, R31, 0x1f, RZ ;  /* 0x0000001f1f037819 */ /* 0x002fc800000006ff */
[----:B------:R1:W3:Y:S03]  /*4780*/  SYNCS.PHASECHK.TRANS64.TRYWAIT P0, [R0+URZ+0x68], R3 ;  /* 0x00006803000075a7 */ /* 0x0002e600080011ff */
[----:B---3--:R-:W-:Y:S05]  /*4790*/  @!P0 NANOSLEEP.SYNCS 0x989680 ;  /* 0x009896800000895d */ /* 0x008fea0003900000 */
[----:B------:R-:W3:Y:S02]  /*47a0*/  @!P0 SYNCS.PHASECHK.TRANS64 P0, [R0+URZ+0x68], R3 ;  /* 0x00006803000085a7 */ /* 0x000ee400080010ff */
[----:B--23--:R-:W-:Y:S05]  /*47b0*/  @P0 EXIT ;  /* 0x000000000000094d */ /* 0x00cfea0003800000 */
[----:B------:R-:W-:Y:S05]  /*47c0*/  BRA `(.L_x_79) ;  /* 0xfffffffc00e87947 */ /* 0x000fea000383ffff */
.L_x_64:
[----:B------:R-:W-:-:S06]  /*47d0*/  UISETP.GE.AND UP1, UPT, UR8, 0x4, UPT ;  /* 0x000000040800788c */ /* 0x000fcc000bf26270 */
[----:B------:R-:W-:-:S13]  /*47e0*/  PLOP3.LUT P0, PT, PT, PT, UP1, 0x80, 0x8 ;  /* 0x000000000008781c */ /* 0x000fda0003f0f018 */
[----:B------:R-:W-:Y:S05]  /*47f0*/  @!P0 EXIT ;  /* 0x000000000000894d */ /* 0x000fea0003800000 */
[----:B------:R-:W-:Y:S01]  /*4800*/  BAR.SYNC.DEFER_BLOCKING 0x6, 0xa0 ;  /* 0x0182800000007b1d */ /* 0x000fe20000010000 */
[C---:B------:R-:W-:Y:S01]  /*4810*/  IMAD.SHL.U32 R3, R170.reuse, 0x40, RZ ;  /* 0x00000040aa037824 */ /* 0x040fe200078e00ff */
[C---:B------:R-:W-:Y:S01]  /*4820*/  LOP3.LUT R161, R170.reuse, 0x1, RZ, 0xc0, !PT ;  /* 0x00000001aaa17812 */ /* 0x040fe200078ec0ff */
[C---:B------:R-:W-:Y:S02]  /*4830*/  IMAD.U32 R79, R170.reuse, 0x10000, RZ ;  /* 0x00010000aa4f7824 */ /* 0x040fe400078e00ff */
[----:B------:R-:W-:Y:S02]  /*4840*/  HFMA2 R167, -RZ, RZ, 0, 5.9604644775390625e-08 ;  /* 0x00000001ffa77431 */ /* 0x000fe400000001ff */
[C---:B------:R-:W-:Y:S01]  /*4850*/  IMAD.SHL.U32 R160, R170.reuse, 0x8, RZ ;  /* 0x00000008aaa07824 */ /* 0x040fe200078e00ff */
[----:B------:R-:W-:Y:S01]  /*4860*/  UMOV UR48, 0x400 ;  /* 0x0000040000307882 */ /* 0x000fe20000000000 */
[----:B------:R-:W1:Y:S01]  /*4870*/  LDC R159, c[0x0][0x370] ;  /* 0x0000dc00ff9f7b82 */ /* 0x000e620000000800 */
[----:B------:R-:W-:Y:S01]  /*4880*/  ULEA UR48, UR37, UR48, 0x18 ;  /* 0x0000003025307291 */ /* 0x000fe2000f8ec0ff */
[----:B------:R-:W-:Y:S01]  /*4890*/  ISETP.NE.U32.AND P0, PT, R161, 0x1, PT ;  /* 0x00000001a100780c */ /* 0x000fe20003f05070 */
[----:B------:R-:W-:Y:S01]  /*48a0*/  IMAD.MOV.U32 R169, RZ, RZ, 0x2 ;  /* 0x00000002ffa97424 */ /* 0x000fe200078e00ff */
[----:B------:R-:W-:Y:S01]  /*48b0*/  LOP3.LUT R5, R3, 0x1c0, RZ, 0xc0, !PT ;  /* 0x000001c003057812 */ /* 0x000fe200078ec0ff */
[----:B------:R-:W-:Y:S01]  /*48c0*/  UIADD3 UR4, UPT, UPT, UR48, 0x400, URZ ;  /* 0x0000040030047890 */ /* 0x000fe2000fffe0ff */
[----:B------:R-:W-:Y:S01]  /*48d0*/  LOP3.LUT R79, R79, 0x600000, RZ, 0xc0, !PT ;  /* 0x006000004f4f7812 */ /* 0x000fe200078ec0ff */
[----:B------:R-:W-:Y:S01]  /*48e0*/  IMAD.MOV.U32 R168, RZ, RZ, 0x4 ;  /* 0x00000004ffa87424 */ /* 0x000fe200078e00ff */
[----:B------:R-:W2:Y:S01]  /*48f0*/  LDC R74, c[0x0][0xb0c] ;  /* 0x0002c300ff4a7b82 */ /* 0x000ea20000000800 */
[----:B------:R-:W-:Y:S01]  /*4900*/  R2P PR, R170, 0x6 ;  /* 0x00000006aa007804 */ /* 0x000fe20000000000 */
[----:B------:R-:W-:Y:S01]  /*4910*/  IMAD.MOV.U32 R76, RZ, RZ, RZ ;  /* 0x000000ffff4c7224 */ /* 0x000fe200078e00ff */
[----:B------:R-:W-:Y:S01]  /*4920*/  LOP3.LUT R160, R5, 0x38, R160, 0xf8, !PT ;  /* 0x0000003805a07812 */ /* 0x000fe200078ef8a0 */
[----:B------:R-:W-:Y:S01]  /*4930*/  IMAD.MOV.U32 R166, RZ, RZ, RZ ;  /* 0x000000ffffa67224 */ /* 0x000fe200078e00ff */
[----:B------:R-:W-:Y:S01]  /*4940*/  P2R R2, PR, RZ, 0x1 ;  /* 0x00000001ff027803 */ /* 0x000fe20000000000 */
[----:B------:R-:W-:Y:S01]  /*4950*/  IMAD.MOV.U32 R173, RZ, RZ, RZ ;  /* 0x000000ffffad7224 */ /* 0x000fe200078e00ff */
[----:B------:R-:W-:Y:S01]  /*4960*/  LOP3.LUT R160, R160, 0x1e00, R3, 0xf8, !PT ;  /* 0x00001e00a0a07812 */ /* 0x000fe200078ef803 */
[----:B------:R-:W4:Y:S01]  /*4970*/  LDC R157, c[0x0][0xb20] ;  /* 0x0002c800ff9d7b82 */ /* 0x000f220000000800 */
[----:B------:R-:W3:Y:S01]  /*4980*/  LDS R0, [UR48+0x110] ;  /* 0x00011030ff007984 */ /* 0x000ee20008000800 */
[----:B------:R-:W-:Y:S01]  /*4990*/  LOP3.LUT R170, R170, 0x60, RZ, 0xc0, !PT ;  /* 0x00000060aaaa7812 */ /* 0x000fe200078ec0ff */
[----:B------:R-:W-:Y:S01]  /*49a0*/  IMAD.U32 R163, RZ, RZ, UR4 ;  /* 0x00000004ffa37e24 */ /* 0x000fe2000f8e00ff */
[----:B------:R-:W-:Y:S01]  /*49b0*/  MOV R165, RZ ;  /* 0x000000ff00a57202 */ /* 0x000fe20000000f00 */
[----:B------:R-:W1:Y:S01]  /*49c0*/  LDCU.64 UR52, c[0x0][0x348] ;  /* 0x00006900ff3477ac */ /* 0x000e620008000a00 */
[----:B------:R-:W-:-:S02]  /*49d0*/  SEL R169, R169, 0xfffffffe, !P1 ;  /* 0xfffffffea9a97807 */ /* 0x000fc40004800000 */
[----:B------:R-:W1:Y:S01]  /*49e0*/  LDC R73, c[0x0][0xb30] ;  /* 0x0002cc00ff497b82 */ /* 0x000e620000000800 */
[----:B------:R-:W-:Y:S01]  /*49f0*/  SEL R168, R168, 0xfffffffc, !P2 ;  /* 0xfffffffca8a87807 */ /* 0x000fe20005000000 */
[----:B------:R-:W1:Y:S01]  /*4a00*/  LDCU.64 UR38, c[0x0][0x888] ;  /* 0x00011100ff2677ac */ /* 0x000e620008000a00 */
[----:B------:R-:W1:Y:S05]  /*4a10*/  LDCU.64 UR44, c[0x0][0x890] ;  /* 0x00011200ff2c77ac */ /* 0x000e6a0008000a00 */
[----:B------:R-:W1:Y:S01]  /*4a20*/  LDC.64 R152, c[0x0][0xb10] ;  /* 0x0002c400ff987b82 */ /* 0x000e620000000a00 */
[----:B------:R-:W-:Y:S01]  /*4a30*/  UMOV UR49, URZ ;  /* 0x000000ff00317c82 */ /* 0x000fe20008000000 */
[----:B------:R-:W-:-:S06]  /*4a40*/  UMOV UR51, URZ ;  /* 0x000000ff00337c82 */ /* 0x000fcc0008000000 */
[----:B------:R-:W1:Y:S08]  /*4a50*/  LDC.64 R70, c[0x0][0xb18] ;  /* 0x0002c600ff467b82 */ /* 0x000e700000000a00 */
[----:B------:R-:W1:Y:S08]  /*4a60*/  LDC.64 R68, c[0x0][0xb28] ;  /* 0x0002ca00ff447b82 */ /* 0x000e700000000a00 */
[----:B------:R-:W1:Y:S01]  /*4a70*/  LDC.64 R150, c[0x0][0x8b0] ;  /* 0x00022c00ff967b82 */ /* 0x000e620000000a00 */
[----:B---3--:R-:W-:-:S07]  /*4a80*/  IMAD.IADD R79, R0, 0x1, R79 ;  /* 0x00000001004f7824 */ /* 0x008fce00078e024f */
[----:B------:R-:W3:Y:S08]  /*4a90*/  LDC.64 R148, c[0x0][0x8a8] ;  /* 0x00022a00ff947b82 */ /* 0x000ef00000000a00 */
[----:B--2-4-:R-:W1:Y:S02]  /*4aa0*/  LDC R158, c[0x0][0x374] ;  /* 0x0000dd00ff9e7b82 */ /* 0x014e640000000800 */
.L_x_123:
[----:B------:R-:W-:Y:S02]  /*4ab0*/  LEA R0, R173, UR48, 0x3 ;  /* 0x00000030ad007c11 */ /* 0x000fe4000f8e18ff */
[----:B------:R-:W-:Y:S02]  /*4ac0*/  SHF.L.U32 R3, R165, 0x1f, RZ ;  /* 0x0000001fa5037819 */ /* 0x000fe400000006ff */
[----:B-1----:R-:W-:Y:S02]  /*4ad0*/  LEA R16, R173, UR48, 0x4 ;  /* 0x00000030ad107c11 */ /* 0x002fe4000f8e20ff */
[----:B------:R-:W2:Y:S02]  /*4ae0*/  SYNCS.PHASECHK.TRANS64.TRYWAIT P0, [R0+URZ+0x80], R3 ;  /* 0x00008003000075a7 */ /* 0x000ea400080011ff */
[----:B--2---:R-:W-:Y:S05]  /*4af0*/  @!P0 BRA `(.L_x_80) ;  /* 0x0000006800708947 */ /* 0x004fea0003800000 */
.L_x_165:
[----:B------:R-:W4:Y:S01]  /*4b00*/  LDC.64 R12, c[0x0][0xb10] ;  /* 0x0002c400ff0c7b82 */ /* 0x000f220000000a00 */
[----:B------:R-:W3:Y:S01]  /*4b10*/  LDS.128 R16, [R16+0xf0] ;  /* 0x0000f00010107984 */ /* 0x000ee20000000c00 */
[----:B-1----:R-:W-:Y:S01]  /*4b20*/  ISETP.NE.AND P1, PT, R73, 0x1, PT ;  /* 0x000000014900780c */ /* 0x002fe20003f25270 */
[----:B--2---:R-:W-:Y:S01]  /*4b30*/  VIADD R0, R0, 0x90 ;  /* 0x0000009000007836 */ /* 0x004fe20000000000 */
[----:B------:R-:W-:Y:S04]  /*4b40*/  ISETP.GE.AND P0, PT, R72, 0x1, PT ;  /* 0x000000014800780c */ /* 0x000fe80003f06270 */
[----:B------:R-:W1:Y:S01]  /*4b50*/  LDC.64 R10, c[0x0][0xb18] ;  /* 0x0002c600ff0a7b82 */ /* 0x000e620000000a00 */
[----:B------:R-:W-:Y:S01]  /*4b60*/  PRMT R0, RZ, 0x654, R0 ;  /* 0x00000654ff007816 */ /* 0x000fe20000000000 */
[----:B------:R-:W-:Y:S01]  /*4b70*/  @!PT LDS RZ, [RZ] ;  /* 0x00000000fffff984 */ /* 0x000fe20000000800 */
[----:B------:R-:W-:Y:S01]  /*4b80*/  @!PT LDS RZ, [RZ] ;  /* 0x00000000fffff984 */ /* 0x000fe20000000800 */
[----:B------:R-:W-:Y:S01]  /*4b90*/  @!PT LDS RZ, [RZ] ;  /* 0x00000000fffff984 */ /* 0x000fe20000000800 */
[----:B------:R-:W-:Y:S01]  /*4ba0*/  @!PT LDS RZ, [RZ] ;  /* 0x00000000fffff984 */ /* 0x000fe20000000800 */
[----:B------:R2:W-:Y:S06]  /*4bb0*/  MEMBAR.ALL.CTA ;  /* 0x0000000000007992 */ /* 0x0005ec0000008000 */
[----:B--2---:R-:W2:Y:S01]  /*4bc0*/  FENCE.VIEW.ASYNC.S ;  /* 0x00000000000073c6 */ /* 0x004ea20000000000 */
[----:B------:R-:W1:Y:S08]  /*4bd0*/  @!P1 LDC R14, c[0x0][0xb20] ;  /* 0x0002c800ff0e9b82 */ /* 0x000e700000000800 */
[----:B------:R-:W1:Y:S01]  /*4be0*/  @!P1 LDC R9, c[0x0][0xb0c] ;  /* 0x0002c300ff099b82 */ /* 0x000e620000000800 */
[----:B--2---:R2:W-:Y:S01]  /*4bf0*/  SYNCS.ARRIVE.TRANS64.RED.A1T0 RZ, [R0+URZ], RZ ;  /* 0x000000ff00ff79a7 */ /* 0x0045e200081004ff */
[----:B---3--:R-:W-:Y:S04]  /*4c00*/  LOP3.LUT P4, RZ, R18, 0x1, RZ, 0xc0, !PT ;  /* 0x0000000112ff7812 */ /* 0x008fe8000788c0ff */
[----:B------:R-:W-:Y:S09]  /*4c10*/  P2R R171, PR, RZ, 0x10 ;  /* 0x00000010ffab7803 */ /* 0x000ff20000000000 */
[----:B------:R-:W-:Y:S02]  /*4c20*/  @P4 MOV R77, R16 ;  /* 0x00000010004d4202 */ /* 0x000fe40000000f00 */
[----:B------:R-:W-:Y:S01]  /*4c30*/  @P4 LOP3.LUT R75, R17, 0xffff, RZ, 0xc0, !PT ;  /* 0x0000ffff114b4812 */ /* 0x000fe200078ec0ff */
[----:B--2-4-:R-:W-:Y:S06]  /*4c40*/  @!P0 BRA `(.L_x_81) ;  /* 0x0000000000a48947 */ /* 0x014fec0003800000 */
[----:B------:R-:W-:Y:S01]  /*4c50*/  IMAD.HI.U32 R24, R158, R71, RZ ;  /* 0x000000479e187227 */ /* 0x000fe200078e00ff */
[----:B------:R-:W-:Y:S02]  /*4c60*/  ISETP.NE.AND P0, PT, R70, 0x1, PT ;  /* 0x000000014600780c */ /* 0x000fe40003f05270 */
[----:B------:R-:W-:Y:S01]  /*4c70*/  ISETP.NE.AND P2, PT, R72, 0x1, PT ;  /* 0x000000014800780c */ /* 0x000fe20003f45270 */
[-C--:B------:R-:W-:Y:S01]  /*4c80*/  IMAD.HI.U32 R22, R159, R152.reuse, RZ ;  /* 0x000000989f167227 */ /* 0x080fe200078e00ff */
[----:B------:R-:W-:Y:S02]  /*4c90*/  SHF.R.U32.HI R23, RZ, R157, R24 ;  /* 0x0000009dff177219 */ /* 0x000fe40000011618 */
[----:B------:R-:W-:Y:S01]  /*4ca0*/  ISETP.NE.AND P3, PT, R74, 0x1, PT ;  /* 0x000000014a00780c */ /* 0x000fe20003f65270 */
[----:B------:R-:W-:Y:S01]  /*4cb0*/  IMAD.HI.U32 R28, R75, R71, RZ ;  /* 0x000000474b1c7227 */ /* 0x000fe200078e00ff */
[----:B------:R-:W-:Y:S02]  /*4cc0*/  SHF.R.U32.HI R22, RZ, R153, R22 ;  /* 0x00000099ff167219 */ /* 0x000fe40000011616 */
[----:B------:R-:W-:Y:S01]  /*4cd0*/  SEL R3, R158, R23, !P0 ;  /* 0x000000179e037207 */ /* 0x000fe20004000000 */
[----:B------:R-:W-:Y:S01]  /*4ce0*/  IMAD.HI.U32 R26, R77, R152, RZ ;  /* 0x000000984d1a7227 */ /* 0x000fe200078e00ff */
[----:B------:R-:W-:Y:S03]  /*4cf0*/  SEL R7, R159, R22, !P3 ;  /* 0x000000169f077207 */ /* 0x000fe60005800000 */
[-C--:B------:R-:W-:Y:S01]  /*4d00*/  IMAD.HI.U32 R22, R3, R68.reuse, RZ ;  /* 0x0000004403167227 */ /* 0x080fe200078e00ff */
[----:B------:R-:W-:Y:S03]  /*4d10*/  SHF.R.U32.HI R26, RZ, R153, R26 ;  /* 0x00000099ff1a7219 */ /* 0x000fe6000001161a */
[----:B------:R-:W-:Y:S01]  /*4d20*/  IMAD.HI.U32 R24, R7, R68, RZ ;  /* 0x0000004407187227 */ /* 0x000fe200078e00ff */
[----:B------:R-:W-:Y:S02]  /*4d30*/  @P2 SHF.R.U32.HI R3, RZ, R69, R22 ;  /* 0x00000045ff032219 */ /* 0x000fe40000011616 */
[----:B------:R-:W-:Y:S02]  /*4d40*/  SHF.R.U32.HI R22, RZ, R157, R28 ;  /* 0x0000009dff167219 */ /* 0x000fe4000001161c */
[----:B------:R-:W-:Y:S01]  /*4d50*/  @P2 SHF.R.U32.HI R7, RZ, R69, R24 ;  /* 0x00000045ff072219 */ /* 0x000fe20000011618 */
[C---:B------:R-:W-:Y:S01]  /*4d60*/  IMAD R2, R72.reuse, R3, RZ ;  /* 0x0000000348027224 */ /* 0x040fe200078e02ff */
[----:B------:R-:W-:Y:S02]  /*4d70*/  SEL R5, R75, R22, !P0 ;  /* 0x000000164b057207 */ /* 0x000fe40004000000 */
[----:B------:R-:W-:Y:S01]  /*4d80*/  SEL R3, R77, R26, !P3 ;  /* 0x0000001a4d037207 */ /* 0x000fe20005800000 */
[----:B------:R-:W-:Y:S01]  /*4d90*/  IMAD R4, R72, R7, RZ ;  /* 0x0000000748047224 */ /* 0x000fe200078e02ff */
[C---:B------:R-:W-:Y:S01]  /*4da0*/  ISETP.GE.AND P0, PT, R5.reuse, R2, PT ;  /* 0x000000020500720c */ /* 0x040fe20003f06270 */
[----:B------:R-:W-:Y:S03]  /*4db0*/  IMAD.HI.U32 R6, R5, R68, RZ ;  /* 0x0000004405067227 */ /* 0x000fe600078e00ff */
[----:B------:R-:W-:Y:S01]  /*4dc0*/  ISETP.GE.OR P0, PT, R3, R4, P0 ;  /* 0x000000040300720c */ /* 0x000fe20000706670 */
[----:B------:R-:W-:Y:S01]  /*4dd0*/  IMAD.MOV R4, RZ, RZ, -R3 ;  /* 0x000000ffff047224 */ /* 0x000fe200078e0a03 */
[-C--:B------:R-:W-:Y:S03]  /*4de0*/  SHF.R.U32.HI R6, RZ, R69.reuse, R6 ;  /* 0x00000045ff067219 */ /* 0x080fe60000011606 */
[----:B------:R-:W-:Y:S01]  /*4df0*/  IMAD R77, R74, R4, R77 ;  /* 0x000000044a4d7224 */ /* 0x000fe200078e024d */
[----:B------:R-:W-:Y:S05]  /*4e00*/  SEL R15, R5, R6, !P2 ;  /* 0x00000006050f7207 */ /* 0x000fea0005000000 */
[----:B------:R-:W-:Y:S02]  /*4e10*/  IMAD.MOV R6, RZ, RZ, -R15 ;  /* 0x000000ffff067224 */ /* 0x000fe400078e0a0f */
[C---:B------:R-:W-:Y:S04]  /*4e20*/  @!P0 IMAD.HI.U32 R2, R3.reuse, R68, RZ ;  /* 0x0000004403028227 */ /* 0x040fe800078e00ff */
[----:B------:R-:W-:Y:S01]  /*4e30*/  IMAD R6, R72, R6, R5 ;  /* 0x0000000648067224 */ /* 0x000fe200078e0205 */
[----:B------:R-:W-:Y:S04]  /*4e40*/  @!P0 SHF.R.U32.HI R2, RZ, R69, R2 ;  /* 0x00000045ff028219 */ /* 0x000fe80000011602 */
[----:B------:R-:W-:Y:S02]  /*4e50*/  @!P0 SEL R0, R3, R2, !P2 ;  /* 0x0000000203008207 */ /* 0x000fe40005000000 */
[----:B------:R-:W-:Y:S02]  /*4e60*/  IADD3 R2, PT, PT, -R5, RZ, RZ ;  /* 0x000000ff05027210 */ /* 0x000fe40007ffe1ff */
[----:B------:R-:W-:Y:S01]  /*4e70*/  @!P0 IADD3 R8, PT, PT, R15, -R0, RZ ;  /* 0x800000000f088210 */ /* 0x000fe20007ffe0ff */
[----:B------:R-:W-:Y:S02]  /*4e80*/  @!P0 IMAD R0, R7, R6, R0 ;  /* 0x0000000607008224 */ /* 0x000fe400078e0200 */
[----:B------:R-:W-:Y:S02]  /*4e90*/  IMAD R75, R70, R2, R75 ;  /* 0x00000002464b7224 */ /* 0x000fe400078e024b */
[----:B------:R-:W-:Y:S02]  /*4ea0*/  @!P0 IMAD R5, R8, R72, R3 ;  /* 0x0000004808058224 */ /* 0x000fe400078e0203 */
[----:B------:R-:W-:Y:S04]  /*4eb0*/  @!P0 IMAD.MOV.U32 R3, RZ, RZ, R0 ;  /* 0x000000ffff038224 */ /* 0x000fe800078e0000 */
[----:B------:R-:W-:Y:S02]  /*4ec0*/  IMAD R77, R3, R74, R77 ;  /* 0x0000004a034d7224 */ /* 0x000fe400078e024d */
[----:B------:R-:W-:Y:S07]  /*4ed0*/  IMAD R75, R5, R70, R75 ;  /* 0x00000046054b7224 */ /* 0x000fee00078e024b */
.L_x_81:
[----:B-1----:R-:W-:Y:S01]  /*4ee0*/  @!P1 ISETP.NE.AND P0, PT, R10, 0x1, PT ;  /* 0x000000010a00980c */ /* 0x002fe20003f05270 */
[----:B------:R-:W-:Y:S01]  /*4ef0*/  @!P1 IMAD.HI.U32 R3, R75, R11, RZ ;  /* 0x0000000b4b039227 */ /* 0x000fe200078e00ff */
[----:B------:R-:W-:Y:S01]  /*4f00*/  R2UR UR42, R21 ;  /* 0x00000000152a72ca */ /* 0x000fe200000e0000 */
[----:B------:R-:W-:Y:S01]  /*4f10*/  BSSY.RECONVERGENT B6, `(.L_x_82) ;  /* 0x0000031000067945 */ /* 0x000fe20003800200 */
[----:B------:R-:W-:Y:S01]  /*4f20*/  R2UR UR41, R20 ;  /* 0x00000000142972ca */ /* 0x000fe200000e0000 */
[----:B------:R-:W-:Y:S01]  /*4f30*/  @!P1 IMAD.HI.U32 R0, R77, R12, RZ ;  /* 0x0000000c4d009227 */ /* 0x000fe200078e00ff */
[----:B------:R-:W-:Y:S02]  /*4f40*/  @!P1 SHF.R.U32.HI R2, RZ, R14, R3 ;  /* 0x0000000eff029219 */ /* 0x000fe40000011603 */
[----:B------:R-:W-:Y:S01]  /*4f50*/  @!P1 ISETP.NE.AND P2, PT, R9, 0x1, PT ;  /* 0x000000010900980c */ /* 0x000fe20003f45270 */
[----:B------:R-:W-:Y:S01]  /*4f60*/  VIADD R173, R173, 0x1 ;  /* 0x00000001adad7836 */ /* 0x000fe20000000000 */
[----:B------:R-:W-:Y:S02]  /*4f70*/  @!P1 SEL R2, R75, R2, !P0 ;  /* 0x000000024b029207 */ /* 0x000fe40004000000 */
[----:B------:R-:W-:Y:S02]  /*4f80*/  @!P1 SHF.R.U32.HI R0, RZ, R13, R0 ;  /* 0x0000000dff009219 */ /* 0x000fe40000011600 */
[----:B------:R-:W-:Y:S01]  /*4f90*/  LOP3.LUT P0, RZ, R163, 0x3f0, RZ, 0xc0, !PT ;  /* 0x000003f0a3ff7812 */ /* 0x000fe2000780c0ff */
[----:B------:R-:W-:Y:S01]  /*4fa0*/  USHF.L.U32 UR42, UR42, 0x7, URZ ;  /* 0x000000072a2a7899 */ /* 0x000fe200080006ff */
[----:B------:R-:W-:Y:S01]  /*4fb0*/  @!P1 SEL R3, R77, R0, !P2 ;  /* 0x000000004d039207 */ /* 0x000fe20005000000 */
[----:B------:R-:W-:Y:S01]  /*4fc0*/  USHF.L.U32 UR41, UR41, 0x8, URZ ;  /* 0x0000000829297899 */ /* 0x000fe200080006ff */
[----:B------:R-:W-:Y:S03]  /*4fd0*/  @P4 SHF.R.U32.HI R164, RZ, 0x10, R17 ;  /* 0x00000010ffa44819 */ /* 0x000fe60000011611 */
[----:B------:R-:W-:Y:S02]  /*4fe0*/  @!P1 IMAD.IADD R0, R2, 0x1, -R3 ;  /* 0x0000000102009824 */ /* 0x000fe400078e0a03 */
[----:B------:R-:W-:Y:S02]  /*4ff0*/  @!P1 IMAD.IADD R2, R3, 0x1, -R2 ;  /* 0x0000000103029824 */ /* 0x000fe400078e0a02 */
[----:B------:R-:W-:Y:S02]  /*5000*/  @!P1 IMAD R77, R0, R9, R77 ;  /* 0x00000009004d9224 */ /* 0x000fe400078e024d */
[----:B------:R-:W-:Y:S01]  /*5010*/  @!P1 IMAD R75, R2, R10, R75 ;  /* 0x0000000a024b9224 */ /* 0x000fe200078e024b */
[----:B------:R-:W-:Y:S06]  /*5020*/  @!P0 BRA `(.L_x_83) ;  /* 0x00000000007c8947 */ /* 0x000fec0003800000 */
[----:B------:R-:W1:Y:S01]  /*5030*/  LDCU.64 UR8, c[0x4][0x80] ;  /* 0x01001000ff0877ac */ /* 0x000e620008000a00 */
[----:B------:R-:W-:Y:S01]  /*5040*/  MOV R2, 0x0 ;  /* 0x0000000000027802 */ /* 0x000fe20000000f00 */
[----:B------:R-:W-:Y:S02]  /*5050*/  HFMA2 R12, -RZ, RZ, 0, 5.9604644775390625e-08 ;  /* 0x00000001ff0c7431 */ /* 0x000fe400000001ff */
[----:B------:R-:W-:Y:S01]  /*5060*/  IMAD.MOV.U32 R8, RZ, RZ, 0x70 ;  /* 0x00000070ff087424 */ /* 0x000fe200078e00ff */
[----:B------:R2:W3:Y:S01]  /*5070*/  LDC.64 R14, c[0x4][R2] ;  /* 0x01000000020e7b82 */ /* 0x0004e20000000a00 */
[----:B------:R-:W4:Y:S01]  /*5080*/  LDCU.64 UR6, c[0x4][0x88] ;  /* 0x01001100ff0677ac */ /* 0x000f220008000a00 */
[----:B------:R-:W-:Y:S01]  /*5090*/  IMAD.MOV.U32 R13, RZ, RZ, RZ ;  /* 0x000000ffff0d7224 */ /* 0x000fe200078e00ff */
[----:B------:R-:W2:Y:S01]  /*50a0*/  LDCU.64 UR4, c[0x4][0x8] ;  /* 0x01000100ff0477ac */ /* 0x000ea20008000a00 */
[----:B-1----:R-:W-:Y:S01]  /*50b0*/  MOV R5, UR9 ;  /* 0x0000000900057c02 */ /* 0x002fe20008000f00 */
[----:B------:R-:W-:Y:S01]  /*50c0*/  IMAD.U32 R4, RZ, RZ, UR8 ;  /* 0x00000008ff047e24 */ /* 0x000fe2000f8e00ff */
[----:B----4-:R-:W-:Y:S01]  /*50d0*/  MOV R7, UR7 ;  /* 0x0000000700077c02 */ /* 0x010fe20008000f00 */
[----:B------:R-:W-:Y:S01]  /*50e0*/  IMAD.U32 R6, RZ, RZ, UR6 ;  /* 0x00000006ff067e24 */ /* 0x000fe2000f8e00ff */
[----:B--2---:R-:W-:Y:S01]  /*50f0*/  MOV R11, UR5 ;  /* 0x00000005000b7c02 */ /* 0x004fe20008000f00 */
[----:B------:R-:W-:Y:S02]  /*5100*/  IMAD.U32 R10, RZ, RZ, UR4 ;  /* 0x00000004ff0a7e24 */ /* 0x000fe4000f8e00ff */
[----:B------:R-:W-:Y:S07]  /*5110*/  LEPC R20, `(.L_x_84) ;  /* 0x000000001014794e */ /* 0x000fee0000000000 */
[----:B---3-5:R-:W-:Y:S05]  /*5120*/  CALL.ABS.NOINC R14 ;  /* 0x000000000e007343 */ /* 0x028fea0003c00000 */
.L_x_84:
[----:B------:R-:W1:Y:S01]  /*5130*/  LDCU.64 UR8, c[0x4][0x80] ;  /* 0x01001000ff0877ac */ /* 0x000e620008000a00 */
[----:B------:R-:W2:Y:S01]  /*5140*/  LDC.64 R2, c[0x4][R2] ;  /* 0x0100000002027b82 */ /* 0x000ea20000000a00 */
[----:B------:R-:W-:Y:S02]  /*5150*/  HFMA2 R12, -RZ, RZ, 0, 5.9604644775390625e-08 ;  /* 0x00000001ff0c7431 */ /* 0x000fe400000001ff */
[----:B------:R-:W-:Y:S02]  /*5160*/  IMAD.MOV.U32 R8, RZ, RZ, 0x70 ;  /* 0x00000070ff087424 */ /* 0x000fe400078e00ff */
[----:B------:R-:W-:Y:S01]  /*5170*/  IMAD.MOV.U32 R13, RZ, RZ, RZ ;  /* 0x000000ffff0d7224 */ /* 0x000fe200078e00ff */
[----:B------:R-:W3:Y:S01]  /*5180*/  LDCU.64 UR6, c[0x4][0x88] ;  /* 0x01001100ff0677ac */ /* 0x000ee20008000a00 */
[----:B------:R-:W4:Y:S01]  /*5190*/  LDCU.64 UR4, c[0x4][0x8] ;  /* 0x01000100ff0477ac */ /* 0x000f220008000a00 */
[----:B-1----:R-:W-:Y:S02]  /*51a0*/  MOV R4, UR8 ;  /* 0x0000000800047c02 */ /* 0x002fe40008000f00 */
[----:B------:R-:W-:Y:S02]  /*51b0*/  MOV R5, UR9 ;  /* 0x0000000900057c02 */ /* 0x000fe40008000f00 */
[----:B---3--:R-:W-:Y:S01]  /*51c0*/  MOV R7, UR7 ;  /* 0x0000000700077c02 */ /* 0x008fe20008000f00 */
[----:B------:R-:W-:Y:S01]  /*51d0*/  IMAD.U32 R6, RZ, RZ, UR6 ;  /* 0x00000006ff067e24 */ /* 0x000fe2000f8e00ff */
[----:B----4-:R-:W-:Y:S01]  /*51e0*/  MOV R11, UR5 ;  /* 0x00000005000b7c02 */ /* 0x010fe20008000f00 */
[----:B------:R-:W-:Y:S02]  /*51f0*/  IMAD.U32 R10, RZ, RZ, UR4 ;  /* 0x00000004ff0a7e24 */ /* 0x000fe4000f8e00ff */
[----:B------:R-:W-:Y:S07]  /*5200*/  LEPC R20, `(.L_x_83) ;  /* 0x000000001014794e */ /* 0x000fee0000000000 */
[----:B--2---:R-:W-:Y:S05]  /*5210*/  CALL.ABS.NOINC R2 ;  /* 0x0000000002007343 */ /* 0x004fea0003c00000 */
.L_x_83:
[----:B------:R-:W-:Y:S05]  /*5220*/  BSYNC.RECONVERGENT B6 ;  /* 0x0000000000067941 */ /* 0x000fea0003800200 */
.L_x_82:
[----:B------:R-:W-:Y:S01]  /*5230*/  ISETP.NE.U32.AND P4, PT, R150, RZ, PT ;  /* 0x000000ff9600720c */ /* 0x000fe20003f85070 */
[----:B------:R-:W-:Y:S01]  /*5240*/  UISETP.NE.AND UP2, UPT, UR50, URZ, UPT ;  /* 0x000000ff3200728c */ /* 0x000fe2000bf45270 */
[----:B------:R-:W-:Y:S01]  /*5250*/  ISETP.NE.U32.AND P2, PT, RZ, UR38, PT ;  /* 0x00000026ff007c0c */ /* 0x000fe2000bf45070 */
[----:B------:R-:W-:Y:S01]  /*5260*/  UISETP.NE.U32.AND UP1, UPT, UR44, URZ, UPT ;  /* 0x000000ff2c00728c */ /* 0x000fe2000bf25070 */
[----:B------:R-:W-:Y:S01]  /*5270*/  ISETP.NE.AND.EX P4, PT, R151, RZ, PT, P4 ;  /* 0x000000ff9700720c */ /* 0x000fe20003f85340 */
[----:B------:R-:W-:Y:S01]  /*5280*/  UPLOP3.LUT UP0, UPT, UPT, UPT, UPT, 0x40, 0x4 ;  /* 0x000000000004789c */ /* 0x000fe20003f0e870 */
[----:B------:R-:W-:Y:S01]  /*5290*/  ISETP.NE.AND.EX P2, PT, RZ, UR39, PT, P2 ;  /* 0x00000027ff007c0c */ /* 0x000fe2000bf45320 */
[----:B------:R-:W-:Y:S01]  /*52a0*/  UISETP.NE.AND.EX UP1, UPT, UR45, URZ, UPT, UP1 ;  /* 0x000000ff2d00728c */ /* 0x000fe2000bf25310 */
[----:B------:R-:W-:Y:S04]  /*52b0*/  PLOP3.LUT P1, PT, PT, PT, UP2, 0x80, 0x8 ;  /* 0x000000000008781c */ /* 0x000fe80003f2f028 */
[----:B------:R-:W-:Y:S06]  /*52c0*/  @UP2 UPLOP3.LUT UP0, UPT, UPT, UPT, UP1, 0x80, 0x8 ;  /* 0x000000000008289c */ /* 0x000fec0003f0f010 */
[----:B------:R-:W-:Y:S01]  /*52d0*/  PLOP3.LUT P0, PT, PT, PT, UP0, 0x80, 0x8 ;  /* 0x000000000008781c */ /* 0x000fe20003f0f008 */
[----:B------:R-:W-:Y:S01]  /*52e0*/  @!UPT UIADD3 URZ, UPT, UPT, URZ, URZ, URZ ;  /* 0x000000fffffff290 */ /* 0x000fe2000fffe0ff */
[----:B------:R-:W-:Y:S11]  /*52f0*/  BRA.U !UP1, `(.L_x_85) ;  /* 0x0000000109387547 */ /* 0x000ff6000b800000 */
[----:B------:R-:W-:Y:S01]  /*5300*/  UISETP.NE.U32.AND UP0, UPT, UR38, URZ, UPT ;  /* 0x000000ff2600728c */ /* 0x000fe2000bf05070 */
[----:B------:R-:W-:Y:S02]  /*5310*/  HFMA2 R0, -RZ, RZ, 0, 5.9604644775390625e-08 ;  /* 0x00000001ff007431 */ /* 0x000fe400000001ff */
[----:B------:R-:W-:Y:S01]  /*5320*/  IMAD.MOV.U32 R155, RZ, RZ, 0x1 ;  /* 0x00000001ff9b7424 */ /* 0x000fe200078e00ff */
[----:B------:R-:W-:Y:S06]  /*5330*/  UISETP.NE.AND.EX UP0, UPT, UR39, URZ, UPT, UP0 ;  /* 0x000000ff2700728c */ /* 0x000fec000bf05300 */
[----:B------:R-:W-:Y:S05]  /*5340*/  PLOP3.LUT P3, PT, PT, PT, UP0, 0x80, 0x8 ;  /* 0x000000000008781c */ /* 0x000fea0003f6f008 */
[----:B------:R-:W1:Y:S01]  /*5350*/  @UP0 LDCU.64 UR6, c[0x0][0x888] ;  /* 0x00011100ff0607ac */ /* 0x000e620008000a00 */
[----:B------:R-:W-:Y:S07]  /*5360*/  @UP0 UIMAD UR4, UR36, UR44, URZ ;  /* 0x0000002c240402a4 */ /* 0x000fee000f8e02ff */
[----:B------:R-:W-:Y:S01]  /*5370*/  @!P3 PRMT R155, R0, 0x7610, R155 ;  /* 0x00007610009bb816 */ /* 0x000fe2000000009b */
[----:B-1----:R-:W-:Y:S03]  /*5380*/  @UP0 UIMAD.WIDE UR6, UR4, 0x4, UR6 ;  /* 0x00000004040608a5 */ /* 0x002fe6000f8e0206 */
[----:B------:R-:W1:Y:S03]  /*5390*/  @!UP0 LDCU UR4, c[0x0][0x880] ;  /* 0x00011000ff0487ac */ /* 0x000e660008000800 */
[----:B------:R-:W-:Y:S01]  /*53a0*/  IMAD.U32 R2, RZ, RZ, UR6 ;  /* 0x00000006ff027e24 */ /* 0x000fe2000f8e00ff */
[----:B------:R-:W-:Y:S05]  /*53b0*/  MOV R3, UR7 ;  /* 0x0000000700037c02 */ /* 0x000fea0008000f00 */
[----:B-----5:R2:W5:Y:S02]  /*53c0*/  @P3 LDG.E R81, desc[UR46][R2.64] ;  /* 0x0000002e02513981 */ /* 0x020564000c1e1900 */
[----:B-12---:R-:W-:Y:S02]  /*53d0*/  @!P3 IMAD.U32 R81, RZ, RZ, UR4 ;  /* 0x00000004ff51be24 */ /* 0x006fe4000f8e00ff */
.L_x_85:
[----:B------:R-:W-:Y:S05]  /*53e0*/  @!P4 BRA `(.L_x_86) ;  /* 0x000000000020c947 */ /* 0x000fea0003800000 */
[----:B------:R-:W-:Y:S04]  /*53f0*/  ISETP.NE.U32.AND P3, PT, R148, RZ, PT ;  /* 0x000000ff9400720c */ /* 0x000fe80003f65070 */
[----:B------:R-:W-:Y:S11]  /*5400*/  ISETP.NE.AND.EX P3, PT, R149, RZ, PT, P3 ;  /* 0x000000ff9500720c */ /* 0x000ff60003f65330 */
[----:B------:R-:W-:Y:S02]  /*5410*/  @!UPT UIADD3 URZ, UPT, UPT, URZ, URZ, URZ ;  /* 0x000000fffffff290 */ /* 0x000fe4000fffe0ff */
[----:B------:R-:W1:Y:S01]  /*5420*/  @P3 LDC.64 R2, c[0x0][0x8a8] ;  /* 0x00022a00ff023b82 */ /* 0x000e620000000a00 */
[----:B------:R-:W-:Y:S04]  /*5430*/  @P3 IMAD R0, R150, UR36, RZ ;  /* 0x0000002496003c24 */ /* 0x000fe8000f8e02ff */
[----:B-1----:R-:W-:Y:S05]  /*5440*/  @P3 IMAD.WIDE R2, R0, 0x4, R2 ;  /* 0x0000000400023825 */ /* 0x002fea00078e0202 */
[----:B-----5:R1:W5:Y:S02]  /*5450*/  @P3 LDG.E R78, desc[UR46][R2.64] ;  /* 0x0000002e024e3981 */ /* 0x020364000c1e1900 */
[----:B-1----:R-:W2:Y:S02]  /*5460*/  @!P3 LDC R78, c[0x0][0x8a0] ;  /* 0x00022800ff4ebb82 */ /* 0x002ea40000000800 */
.L_x_86:
[----:B-----5:R-:W-:Y:S01]  /*5470*/  FSETP.NEU.AND P3, PT, R81, RZ, PT ;  /* 0x000000ff5100720b */ /* 0x020fe20003f6d000 */
[----:B------:R-:W-:Y:S01]  /*5480*/  IMAD.SHL.U32 R178, R160, 0x2, RZ ;  /* 0x00000002a0b27824 */ /* 0x000fe200078e00ff */
[----:B------:R-:W-:Y:S01]  /*5490*/  SEL R3, RZ, 0xffffffff, P2 ;  /* 0xffffffffff037807 */ /* 0x000fe20001000000 */
[----:B------:R-:W-:Y:S01]  /*54a0*/  IMAD.SHL.U32 R100, R168, 0x10, RZ ;  /* 0x00000010a8647824 */ /* 0x000fe200078e00ff */
[----:B------:R-:W-:Y:S01]  /*54b0*/  @P1 LOP3.LUT P2, RZ, R155, 0xff, RZ, 0xc0, !PT ;  /* 0x000000ff9bff1812 */ /* 0x000fe2000784c0ff */
[----:B------:R-:W-:Y:S01]  /*54c0*/  VIADD R179, R178, UR48 ;  /* 0x00000030b2b37c36 */ /* 0x000fe20008000000 */
[----:B------:R-:W-:Y:S01]  /*54d0*/  @P1 SEL R2, RZ, 0xffffffff, P3 ;  /* 0xffffffffff021807 */ /* 0x000fe20001800000 */
[----:B------:R-:W-:Y:S01]  /*54e0*/  IMAD.SHL.U32 R102, R169, 0x10, RZ ;  /* 0x00000010a9667824 */ /* 0x000fe200078e00ff */
[----:B------:R-:W-:Y:S01]  /*54f0*/  LOP3.LUT R167, R167, 0x1, RZ, 0x3c, !PT ;  /* 0x00000001a7a77812 */ /* 0x000fe200078e3cff */
[----:B------:R-:W-:Y:S01]  /*5500*/  IMAD.IADD R175, R179, 0x1, R100 ;  /* 0x00000001b3af7824 */ /* 0x000fe200078e0264 */
[----:B------:R-:W-:Y:S01]  /*5510*/  @P0 SEL R2, R3, R2, !P2 ;  /* 0x0000000203020207 */ /* 0x000fe20005000000 */
[----:B------:R-:W-:Y:S01]  /*5520*/  BSSY B1, `(.L_x_87) ;  /* 0x000004f000017945 */ /* 0x000fe20003800000 */
[----:B------:R-:W-:Y:S01]  /*5530*/  LEA R87, R76, UR48, 0x3 ;  /* 0x000000304c577c11 */ /* 0x000fe2000f8e18ff */
[----:B------:R-:W-:Y:S01]  /*5540*/  IMAD.MOV.U32 R103, RZ, RZ, 0x1 ;  /* 0x00000001ff677424 */ /* 0x000fe200078e00ff */
[----:B------:R-:W-:Y:S01]  /*5550*/  @P1 LOP3.LUT R2, R2, 0x1, RZ, 0xc0, !PT ;  /* 0x0000000102021812 */ /* 0x000fe200078ec0ff */
[----:B------:R-:W-:Y:S01]  /*5560*/  IMAD R80, R76, 0x100, R79 ;  /* 0x000001004c507824 */ /* 0x000fe200078e024f */
[----:B------:R-:W-:Y:S01]  /*5570*/  SHF.L.U32 R0, R166, 0x1f, RZ ;  /* 0x0000001fa6007819 */ /* 0x000fe200000006ff */
[----:B------:R-:W-:Y:S01]  /*5580*/  IMAD.MOV.U32 R101, RZ, RZ, RZ ;  /* 0x000000ffff657224 */ /* 0x000fe200078e00ff */
[----:B------:R-:W-:Y:S02]  /*5590*/  ISETP.NE.U32.OR P5, PT, R2, 0x1, !P1 ;  /* 0x000000010200780c */ /* 0x000fe40004fa5470 */
[----:B------:R-:W-:Y:S02]  /*55a0*/  CS2R R146, SRZ ;  /* 0x0000000000927805 */ /* 0x000fe4000001ff00 */
[----:B------:R-:W-:Y:S02]  /*55b0*/  PLOP3.LUT P2, PT, PT, PT, UP1, 0x80, 0x8 ;  /* 0x000000000008781c */ /* 0x000fe40003f4f018 */
[----:B------:R-:W-:Y:S02]  /*55c0*/  CS2R R144, SRZ ;  /* 0x0000000000907805 */ /* 0x000fe4000001ff00 */
[----:B------:R-:W-:Y:S02]  /*55d0*/  SEL R2, RZ, 0xffffffff, P3 ;  /* 0xffffffffff027807 */ /* 0x000fe40001800000 */
[----:B------:R-:W-:Y:S02]  /*55e0*/  CS2R R138, SRZ ;  /* 0x00000000008a7805 */ /* 0x000fe4000001ff00 */
[----:B------:R-:W-:Y:S02]  /*55f0*/  LOP3.LUT P3, R172, R155, 0xff, RZ, 0xc0, !PT ;  /* 0x000000ff9bac7812 */ /* 0x000fe4000786c0ff */
[----:B------:R-:W-:Y:S02]  /*5600*/  CS2R R136, SRZ ;  /* 0x0000000000887805 */ /* 0x000fe4000001ff00 */
[----:B------:R-:W-:Y:S02]  /*5610*/  P2R R176, PR, RZ, 0x20 ;  /* 0x00000020ffb07803 */ /* 0x000fe40000000000 */
[----:B------:R-:W-:Y:S02]  /*5620*/  CS2R R130, SRZ ;  /* 0x0000000000827805 */ /* 0x000fe4000001ff00 */
[----:B------:R-:W-:Y:S02]  /*5630*/  CS2R R128, SRZ ;  /* 0x0000000000807805 */ /* 0x000fe4000001ff00 */
[----:B------:R-:W-:Y:S02]  /*5640*/  CS2R R122, SRZ ;  /* 0x00000000007a7805 */ /* 0x000fe4000001ff00 */
[----:B------:R-:W-:Y:S02]  /*5650*/  CS2R R120, SRZ ;  /* 0x0000000000787805 */ /* 0x000fe4000001ff00 */
[----:B------:R-:W-:Y:S02]  /*5660*/  @P5 SHF.L.U32 R4, R167, 0x1f, RZ ;  /* 0x0000001fa7045819 */ /* 0x000fe400000006ff */
[----:B------:R-:W-:Y:S02]  /*5670*/  CS2R R114, SRZ ;  /* 0x0000000000727805 */ /* 0x000fe4000001ff00 */
[----:B------:R-:W-:Y:S02]  /*5680*/  @P2 SEL R2, R3, R2, !P3 ;  /* 0x0000000203022207 */ /* 0x000fe40005800000 */
[----:B------:R-:W-:Y:S01]  /*5690*/  CS2R R112, SRZ ;  /* 0x0000000000707805 */ /* 0x000fe2000001ff00 */
[----:B------:R-:W1:Y:S01]  /*56a0*/  @P5 SYNCS.PHASECHK.TRANS64.TRYWAIT P1, [UR48+0x30], R4 ;  /* 0x00003004ff0055a7 */ /* 0x000e620008021130 */
[----:B------:R-:W-:Y:S02]  /*56b0*/  CS2R R106, SRZ ;  /* 0x00000000006a7805 */ /* 0x000fe4000001ff00 */
[----:B------:R-:W-:Y:S02]  /*56c0*/  LOP3.LUT R2, R2, 0x1, RZ, 0xc0, !PT ;  /* 0x0000000102027812 */ /* 0x000fe400078ec0ff */
[----:B------:R-:W-:Y:S02]  /*56d0*/  CS2R R104, SRZ ;  /* 0x0000000000687805 */ /* 0x000fe4000001ff00 */
[----:B------:R-:W-:Y:S02]  /*56e0*/  CS2R R98, SRZ ;  /* 0x0000000000627805 */ /* 0x000fe4000001ff00 */
[----:B------:R-:W-:Y:S02]  /*56f0*/  CS2R R96, SRZ ;  /* 0x0000000000607805 */ /* 0x000fe4000001ff00 */
[----:B------:R-:W-:Y:S02]  /*5700*/  ISETP.NE.U32.AND P4, PT, R2, 0x1, PT ;  /* 0x000000010200780c */ /* 0x000fe40003f85070 */
[----:B------:R-:W-:Y:S02]  /*5710*/  CS2R R90, SRZ ;  /* 0x00000000005a7805 */ /* 0x000fe4000001ff00 */
[----:B------:R-:W-:Y:S01]  /*5720*/  CS2R R88, SRZ ;  /* 0x0000000000587805 */ /* 0x000fe2000001ff00 */
[----:B------:R-:W-:Y:S01]  /*5730*/  IMAD.IADD R177, R179, 0x1, R102 ;  /* 0x00000001b3b17824 */ /* 0x000fe200078e0266 */
[----:B------:R-:W-:Y:S01]  /*5740*/  P2R R108, PR, RZ, 0x10 ;  /* 0x00000010ff6c7803 */ /* 0x000fe20000000000 */
[----:B------:R-:W-:Y:S01]  /*5750*/  IMAD.IADD R174, R102, 0x1, R175 ;  /* 0x0000000166ae7824 */ /* 0x000fe200078e02af */
[----:B------:R3:W4:Y:S01]  /*5760*/  SYNCS.PHASECHK.TRANS64.TRYWAIT P0, [R87+URZ+0xa0], R0 ;  /* 0x0000a000570075a7 */ /* 0x00072200080011ff */
[----:B-1----:R-:W-:Y:S01]  /*5770*/  @P5 SEL R103, RZ, 0x1, !P1 ;  /* 0x00000001ff675807 */ /* 0x002fe20004800000 */
[----:B---3--:R-:W-:Y:S06]  /*5780*/  @!P5 BRA `(.L_x_88) ;  /* 0x0000000000a0d947 */ /* 0x008fec0003800000 */
[----:B------:R-:W-:Y:S01]  /*5790*/  @P4 IMAD.MOV.U32 R2, RZ, RZ, -0x10 ;  /* 0xfffffff0ff024424 */ /* 0x000fe200078e00ff */
[----:B------:R-:W-:Y:S01]  /*57a0*/  ISETP.NE.AND P1, PT, R103, RZ, PT ;  /* 0x000000ff6700720c */ /* 0x000fe20003f25270 */
[----:B------:R-:W-:Y:S01]  /*57b0*/  BSSY B0, `(.L_x_89) ;  /* 0x0000010000007945 */ /* 0x000fe20003800000 */
[----:B------:R-:W-:Y:S02]  /*57c0*/  ISETP.NE.U32.AND P5, PT, R161, 0x1, PT ;  /* 0x00000001a100780c */ /* 0x000fe40003fa5070 */
[----:B------:R-:W-:Y:S02]  /*57d0*/  CS2R R98, SRZ ;  /* 0x0000000000627805 */ /* 0x000fe4000001ff00 */
[----:B------:R-:W-:Y:S02]  /*57e0*/  CS2R R96, SRZ ;  /* 0x0000000000607805 */ /* 0x000fe4000001ff00 */
[----:B------:R-:W-:Y:S02]  /*57f0*/  CS2R R114, SRZ ;  /* 0x0000000000727805 */ /* 0x000fe4000001ff00 */
[----:B------:R-:W-:Y:S02]  /*5800*/  @P4 SEL R2, R2, 0x10, !P5 ;  /* 0x0000001002024807 */ /* 0x000fe40006800000 */
[----:B------:R-:W-:Y:S02]  /*5810*/  CS2R R112, SRZ ;  /* 0x0000000000707805 */ /* 0x000fe4000001ff00 */
[----:B------:R-:W-:Y:S02]  /*5820*/  CS2R R130, SRZ ;  /* 0x0000000000827805 */ /* 0x000fe4000001ff00 */
[----:B------:R-:W-:Y:S01]  /*5830*/  CS2R R128, SRZ ;  /* 0x0000000000807805 */ /* 0x000fe2000001ff00 */
[----:B------:R-:W-:Y:S02]  /*5840*/  @P4 IMAD.IADD R7, R179, 0x1, R2 ;  /* 0x00000001b3074824 */ /* 0x000fe400078e0202 */
[C---:B------:R-:W-:Y:S02]  /*5850*/  @P4 IMAD.IADD R6, R2.reuse, 0x1, R177 ;  /* 0x0000000102064824 */ /* 0x040fe400078e02b1 */
[----:B------:R-:W-:Y:S01]  /*5860*/  @P4 IMAD.IADD R5, R2, 0x1, R175 ;  /* 0x0000000102054824 */ /* 0x000fe200078e02af */
[----:B------:R-:W-:Y:S06]  /*5870*/  @P1 BRA `(.L_x_90) ;  /* 0x00000000000c1947 */ /* 0x000fec0003800000 */
[----:B------:R-:W-:Y:S04]  /*5880*/  SHF.L.U32 R4, R167, 0x1f, RZ ;  /* 0x0000001fa7047819 */ /* 0x000fe800000006ff */
[----:B------:R-:W1:Y:S02]  /*5890*/  SYNCS.PHASECHK.TRANS64.TRYWAIT P1, [UR48+0x30], R4 ;  /* 0x00003004ff0075a7 */ /* 0x000e640008021130 */
[----:B-1----:R-:W-:Y:S05]  /*58a0*/  @!P1 BRA `(.L_x_91) ;  /* 0x0000005c00189947 */ /* 0x002fea0003800000 */
.L_x_90:
[----:B------:R-:W-:Y:S05]  /*58b0*/  BSYNC B0 ;  /* 0x0000000000007941 */ /* 0x000fea0003800000 */
.L_x_89:
[----:B------:R-:W-:Y:S01]  /*58c0*/  ISETP.NE.AND P1, PT, R108, RZ, PT ;  /* 0x000000ff6c00720c */ /* 0x000fe20003f25270 */
[----:B------:R-:W-:Y:S01]  /*58d0*/  IMAD.MOV.U32 R147, RZ, RZ, RZ ;  /* 0x000000ffff937224 */ /* 0x000fe200078e00ff */
[----:B------:R-:W-:Y:S02]  /*58e0*/  CS2R R144, SRZ ;  /* 0x0000000000907805 */ /* 0x000fe4000001ff00 */
[----:B------:R-:W-:Y:S02]  /*58f0*/  CS2R R90, SRZ ;  /* 0x00000000005a7805 */ /* 0x000fe4000001ff00 */
[----:B------:R-:W-:Y:S02]  /*5900*/  CS2R R88, SRZ ;  /* 0x0000000000587805 */ /* 0x000fe4000001ff00 */
[----:B------:R-:W-:Y:S02]  /*5910*/  CS2R R106, SRZ ;  /* 0x00000000006a7805 */ /* 0x000fe4000001ff00 */
[----:B------:R-:W-:Y:S02]  /*5920*/  CS2R R104, SRZ ;  /* 0x0000000000687805 */ /* 0x000fe4000001ff00 */
[----:B------:R-:W-:Y:S02]  /*5930*/  CS2R R122, SRZ ;  /* 0x00000000007a7805 */ /* 0x000fe4000001ff00 */
[----:B------:R-:W-:Y:S02]  /*5940*/  CS2R R120, SRZ ;  /* 0x0000000000787805 */ /* 0x000fe4000001ff00 */
[----:B------:R-:W-:Y:S02]  /*5950*/  CS2R R138, SRZ ;  /* 0x00000000008a7805 */ /* 0x000fe4000001ff00 */
[----:B------:R-:W-:Y:S01]  /*5960*/  CS2R R136, SRZ ;  /* 0x0000000000887805 */ /* 0x000fe2000001ff00 */
[----:B------:R-:W-:Y:S01]  /*5970*/  IMAD.MOV.U32 R101, RZ, RZ, 0x1 ;  /* 0x00000001ff657424 */ /* 0x000fe200078e00ff */
[----:B------:R3:W1:Y:S01]  /*5980*/  @P1 LDS.128 R96, [R7+0x400] ;  /* 0x0004000007601984 */ /* 0x0006620000000c00 */
[----:B------:R-:W-:Y:S03]  /*5990*/  @P1 IMAD.IADD R2, R2, 0x1, R174 ;  /* 0x0000000102021824 */ /* 0x000fe600078e02ae */
[----:B------:R3:W1:Y:S04]  /*59a0*/  @P1 LDS.128 R112, [R6+0x400] ;  /* 0x0004000006701984 */ /* 0x0006680000000c00 */
[----:B------:R3:W1:Y:S04]  /*59b0*/  @P1 LDS.128 R128, [R5+0x400] ;  /* 0x0004000005801984 */ /* 0x0006680000000c00 */
[----:B------:R3:W1:Y:S04]  /*59c0*/  @P1 LDS.128 R144, [R2+0x400] ;  /* 0x0004000002901984 */ /* 0x0006680000000c00 */
[----:B------:R3:W1:Y:S04]  /*59d0*/  @P1 LDS.128 R88, [R178+UR48+0x400] ;  /* 0x00040030b2581984 */ /* 0x0006680008000c00 */
[----:B------:R3:W1:Y:S04]  /*59e0*/  @P1 LDS.128 R104, [R177+0x400] ;  /* 0x00040000b1681984 */ /* 0x0006680000000c00 */
[----:B------:R3:W1:Y:S04]  /*59f0*/  @P1 LDS.128 R120, [R175+0x400] ;  /* 0x00040000af781984 */ /* 0x0006680000000c00 */
[----:B------:R3:W1:Y:S02]  /*5a00*/  @P1 LDS.128 R136, [R174+0x400] ;  /* 0x00040000ae881984 */ /* 0x0006640000000c00 */
.L_x_88:
[----:B------:R-:W-:Y:S05]  /*5a10*/  BSYNC B1 ;  /* 0x0000000000017941 */ /* 0x000fea0003800000 */
.L_x_87:
[----:B-1----:R-:W-:Y:S04]  /*5a20*/  SHF.R.U32.HI R3, RZ, 0x15, R80 ;  /* 0x00000015ff037819 */ /* 0x002fe80000011650 */
[----:B------:R-:W-:Y:S01]  /*5a30*/  LOP3.LUT P1, RZ, R3, 0x3, R162, 0x48, !PT ;  /* 0x0000000303ff7812 */ /* 0x000fe200078248a2 */
[----:B------:R-:W-:Y:S01]  /*5a40*/  @!UPT UIADD3 URZ, UPT, UPT, URZ, URZ, URZ ;  /* 0x000000fffffff290 */ /* 0x000fe2000fffe0ff */
[----:B----4-:R-:W-:Y:S11]  /*5a50*/  @P0 BRA `(.L_x_92) ;  /* 0x0000000000080947 */ /* 0x010ff60003800000 */
[----:B------:R-:W1:Y:S02]  /*5a60*/  SYNCS.PHASECHK.TRANS64.TRYWAIT P0, [R87+URZ+0xa0], R0 ;  /* 0x0000a000570075a7 */ /* 0x000e6400080011ff */
[----:B-1----:R-:W-:Y:S05]  /*5a70*/  @!P0 BRA `(.L_x_93) ;  /* 0x0000005800bc8947 */ /* 0x002fea0003800000 */
.L_x_92:
[----:B------:R-:W-:Y:S05]  /*5a80*/  @!P1 BRA `(.L_x_94) ;  /* 0x0000000000409947 */ /* 0x000fea0003800000 */
[----:B------:R-:W4:Y:S01]  /*5a90*/  LDCU.64 UR8, c[0x4][0x70] ;  /* 0x01000e00ff0877ac */ /* 0x000f220008000a00 */
[----:B------:R-:W-:Y:S01]  /*5aa0*/  MOV R3, 0x0 ;  /* 0x0000000000037802 */ /* 0x000fe20000000f00 */
[----:B------:R-:W-:Y:S02]  /*5ab0*/  HFMA2 R12, -RZ, RZ, 0, 5.9604644775390625e-08 ;  /* 0x00000001ff0c7431 */ /* 0x000fe400000001ff */
[----:B------:R-:W-:Y:S02]  /*5ac0*/  IMAD.MOV.U32 R8, RZ, RZ, 0x192 ;  /* 0x00000192ff087424 */ /* 0x000fe400078e00ff */
[----:B------:R-:W-:Y:S01]  /*5ad0*/  IMAD.MOV.U32 R13, RZ, RZ, RZ ;  /* 0x000000ffff0d7224 */ /* 0x000fe200078e00ff */
[----:B------:R-:W5:Y:S01]  /*5ae0*/  LDCU.64 UR6, c[0x4][0x78] ;  /* 0x01000f00ff0677ac */ /* 0x000f620008000a00 */
[----:B---3--:R-:W3:Y:S01]  /*5af0*/  LDC.64 R2, c[0x4][R3] ;  /* 0x0100000003027b82 */ /* 0x008ee20000000a00 */
[----:B------:R-:W1:Y:S01]  /*5b00*/  LDCU.64 UR4, c[0x4][0x10] ;  /* 0x01000200ff0477ac */ /* 0x000e620008000a00 */
[----:B----4-:R-:W-:Y:S01]  /*5b10*/  MOV R5, UR9 ;  /* 0x0000000900057c02 */ /* 0x010fe20008000f00 */
[----:B------:R-:W-:Y:S01]  /*5b20*/  IMAD.U32 R4, RZ, RZ, UR8 ;  /* 0x00000008ff047e24 */ /* 0x000fe2000f8e00ff */
[----:B-----5:R-:W-:Y:S01]  /*5b30*/  MOV R7, UR7 ;  /* 0x0000000700077c02 */ /* 0x020fe20008000f00 */
[----:B------:R-:W-:Y:S01]  /*5b40*/  IMAD.U32 R6, RZ, RZ, UR6 ;  /* 0x00000006ff067e24 */ /* 0x000fe2000f8e00ff */
[----:B-1----:R-:W-:Y:S01]  /*5b50*/  MOV R11, UR5 ;  /* 0x00000005000b7c02 */ /* 0x002fe20008000f00 */
[----:B------:R-:W-:Y:S02]  /*5b60*/  IMAD.U32 R10, RZ, RZ, UR4 ;  /* 0x00000004ff0a7e24 */ /* 0x000fe4000f8e00ff */
[----:B------:R-:W-:Y:S07]  /*5b70*/  LEPC R20, `(.L_x_94) ;  /* 0x000000001014794e */ /* 0x000fee0000000000 */
[----:B--23--:R-:W-:Y:S05]  /*5b80*/  CALL.ABS.NOINC R2 ;  /* 0x0000000002007343 */ /* 0x00cfea0003c00000 */
.L_x_94:
[----:B------:R-:W-:Y:S05]  /*5b90*/  WARPSYNC.ALL ;  /* 0x0000000000007948 */ /* 0x000fea0003800000 */
[----:B------:R-:W-:Y:S01]  /*5ba0*/  R2UR UR4, R80 ;  /* 0x00000000500472ca */ /* 0x000fe200000e0000 */
[--C-:B------:R-:W-:Y:S01]  /*5bb0*/  HADD2.F32 R82, -RZ, R88.reuse.H0_H0 ;  /* 0x20000058ff527230 */ /* 0x100fe20000004100 */
[----:B------:R-:W-:Y:S01]  /*5bc0*/  MOV R110, 0xfffffff0 ;  /* 0xfffffff0006e7802 */ /* 0x000fe20000000f00 */
[----:B------:R-:W-:Y:S01]  /*5bd0*/  HADD2.F32 R83, -RZ, R88.H1_H1 ;  /* 0x30000058ff537230 */ /* 0x000fe20000004100 */
[----:B------:R-:W-:Y:S01]  /*5be0*/  ISETP.NE.U32.AND P6, PT, R161, 0x1, PT ;  /* 0x00000001a100780c */ /* 0x000fe20003fc5070 */
[----:B------:R-:W-:Y:S01]  /*5bf0*/  HADD2.F32 R84, -RZ, R89.H1_H1 ;  /* 0x30000059ff547230 */ /* 0x000fe20000004100 */
[----:B------:R-:W-:Y:S01]  /*5c00*/  ISETP.NE.AND P0, PT, R170, RZ, PT ;  /* 0x000000ffaa00720c */ /* 0x000fe20003f05270 */
[--C-:B------:R-:W-:Y:S01]  /*5c10*/  HADD2.F32 R85, -RZ, R107.reuse.H0_H0 ;  /* 0x2000006bff557230 */ /* 0x100fe20000004100 */
[----:B------:R-:W-:Y:S01]  /*5c20*/  SEL R110, R110, 0x10, !P6 ;  /* 0x000000106e6e7807 */ /* 0x000fe20007000000 */
[----:B------:R-:W-:Y:S01]  /*5c30*/  HADD2.F32 R86, -RZ, R107.H1_H1 ;  /* 0x3000006bff567230 */ /* 0x000fe20000004100 */
[----:B------:R-:W-:Y:S02]  /*5c40*/  BSSY.RECONVERGENT B0, `(.L_x_95) ;  /* 0x00000fb000007945 */ /* 0x000fe40003800200 */
[----:B------:R-:W-:Y:S01]  /*5c50*/  IADD3 R179, PT, PT, R179, R110, RZ ;  /* 0x0000006eb3b37210 */ /* 0x000fe20007ffe0ff */
[----:B---3--:R-:W1:Y:S01]  /*5c60*/  LDTM.x64 R4, tmem[UR4] ;  /* 0x00000004000479ee */ /* 0x008e620008340000 */
[C---:B------:R-:W-:Y:S02]  /*5c70*/  IADD3 R180, PT, PT, R110.reuse, R177, RZ ;  /* 0x000000b16eb47210 */ /* 0x040fe40007ffe0ff */
[C---:B------:R-:W-:Y:S02]  /*5c80*/  IADD3 R182, PT, PT, R110.reuse, R175, RZ ;  /* 0x000000af6eb67210 */ /* 0x040fe40007ffe0ff */
[----:B------:R-:W-:Y:S01]  /*5c90*/  IADD3 R181, PT, PT, R110, R174, RZ ;  /* 0x000000ae6eb57210 */ /* 0x000fe20007ffe0ff */
[C---:B-12---:R-:W-:Y:S01]  /*5ca0*/  FMUL R0, R78.reuse, R4 ;  /* 0x000000044e007220 */ /* 0x046fe20000400000 */
[C---:B------:R-:W-:Y:S01]  /*5cb0*/  FMUL R2, R78.reuse, R5 ;  /* 0x000000054e027220 */ /* 0x040fe20000400000 */
[C---:B------:R-:W-:Y:S01]  /*5cc0*/  FMUL R3, R78.reuse, R6 ;  /* 0x000000064e037220 */ /* 0x040fe20000400000 */
[C---:B------:R-:W-:Y:S01]  /*5cd0*/  FMUL R7, R78.reuse, R7 ;  /* 0x000000074e077220 */ /* 0x040fe20000400000 */
[C---:B------:R-:W-:Y:S01]  /*5ce0*/  FFMA R0, R81.reuse, R82, R0 ;  /* 0x0000005251007223 */ /* 0x040fe20000000000 */
[----:B------:R-:W-:Y:S02]  /*5cf0*/  HADD2.F32 R82, -RZ, R89.H0_H0 ;  /* 0x20000059ff527230 */ /* 0x000fe40000004100 */
[C---:B------:R-:W-:Y:S01]  /*5d00*/  FFMA R2, R81.reuse, R83, R2 ;  /* 0x0000005351027223 */ /* 0x040fe20000000002 */
[--C-:B------:R-:W-:Y:S02]  /*5d10*/  HADD2.F32 R83, -RZ, R90.reuse.H0_H0 ;  /* 0x2000005aff537230 */ /* 0x100fe40000004100 */
[C---:B------:R-:W-:Y:S01]  /*5d20*/  FMUL R4, R78.reuse, R8 ;  /* 0x000000084e047220 */ /* 0x040fe20000400000 */
[----:B------:R-:W-:Y:S01]  /*5d30*/  FMUL R5, R78, R9 ;  /* 0x000000094e057220 */ /* 0x000fe20000400000 */
[C---:B------:R-:W-:Y:S01]  /*5d40*/  FFMA R3, R81.reuse, R82, R3 ;  /* 0x0000005251037223 */ /* 0x040fe20000000003 */
[----:B------:R-:W-:Y:S01]  /*5d50*/  HADD2.F32 R82, -RZ, R90.H1_H1 ;  /* 0x3000005aff527230 */ /* 0x000fe20000004100 */
[----:B------:R-:W-:Y:S01]  /*5d60*/  F2FP.F16.F32.PACK_AB R92, R2, R0 ;  /* 0x00000000025c723e */ /* 0x000fe200000000ff */
[C---:B------:R-:W-:Y:S01]  /*5d70*/  FFMA R7, R81.reuse, R84, R7 ;  /* 0x0000005451077223 */ /* 0x040fe20000000007 */
[C---:B------:R-:W-:Y:S01]  /*5d80*/  FFMA R4, R81.reuse, R83, R4 ;  /* 0x0000005351047223 */ /* 0x040fe20000000004 */
[--C-:B------:R-:W-:Y:S02]  /*5d90*/  HADD2.F32 R83, -RZ, R91.reuse.H0_H0 ;  /* 0x2000005bff537230 */ /* 0x100fe40000004100 */
[----:B------:R-:W-:Y:S01]  /*5da0*/  FFMA R5, R81, R82, R5 ;  /* 0x0000005251057223 */ /* 0x000fe20000000005 */
[C---:B------:R-:W-:Y:S01]  /*5db0*/  FMUL R6, R78.reuse, R10 ;  /* 0x0000000a4e067220 */ /* 0x040fe20000400000 */
[----:B------:R-:W-:Y:S01]  /*5dc0*/  HADD2.F32 R82, -RZ, R91.H1_H1 ;  /* 0x3000005bff527230 */ /* 0x000fe20000004100 */
[----:B------:R-:W-:Y:S01]  /*5dd0*/  F2FP.F16.F32.PACK_AB R93, R7, R3 ;  /* 0x00000003075d723e */ /* 0x000fe200000000ff */
[C---:B------:R-:W-:Y:S01]  /*5de0*/  FMUL R11, R78.reuse, R11 ;  /* 0x0000000b4e0b7220 */ /* 0x040fe20000400000 */
[----:B------:R-:W-:Y:S01]  /*5df0*/  F2FP.F16.F32.PACK_AB R94, R5, R4 ;  /* 0x00000004055e723e */ /* 0x000fe200000000ff */
[C---:B------:R-:W-:Y:S01]  /*5e00*/  FFMA R6, R81.reuse, R83, R6 ;  /* 0x0000005351067223 */ /* 0x040fe20000000006 */
[C---:B------:R-:W-:Y:S01]  /*5e10*/  FMUL R8, R78.reuse, R12 ;  /* 0x0000000c4e087220 */ /* 0x040fe20000400000 */
[----:B------:R-:W-:Y:S01]  /*5e20*/  FFMA R11, R81, R82, R11 ;  /* 0x00000052510b7223 */ /* 0x000fe2000000000b */
[--C-:B------:R-:W-:Y:S02]  /*5e30*/  HADD2.F32 R82, -RZ, R96.reuse.H0_H0 ;  /* 0x20000060ff527230 */ /* 0x100fe40000004100 */
[C---:B------:R-:W-:Y:S01]  /*5e40*/  FMUL R9, R78.reuse, R13 ;  /* 0x0000000d4e097220 */ /* 0x040fe20000400000 */
[----:B------:R-:W-:Y:S02]  /*5e50*/  HADD2.F32 R84, -RZ, R96.H1_H1 ;  /* 0x30000060ff547230 */ /* 0x000fe40000004100 */
[C---:B------:R-:W-:Y:S01]  /*5e60*/  FMUL R10, R78.reuse, R14 ;  /* 0x0000000e4e0a7220 */ /* 0x040fe20000400000 */
[--C-:B------:R-:W-:Y:S01]  /*5e70*/  HADD2.F32 R83, -RZ, R97.reuse.H0_H0 ;  /* 0x20000061ff537230 */ /* 0x100fe20000004100 */
[----:B------:R-:W-:Y:S01]  /*5e80*/  F2FP.F16.F32.PACK_AB R95, R11, R6 ;  /* 0x000000060b5f723e */ /* 0x000fe200000000ff */
[C---:B------:R-:W-:Y:S01]  /*5e90*/  FFMA R8, R81.reuse, R82, R8 ;  /* 0x0000005251087223 */ /* 0x040fe20000000008 */
[----:B------:R-:W-:Y:S02]  /*5ea0*/  HADD2.F32 R82, -RZ, R97.H1_H1 ;  /* 0x30000061ff527230 */ /* 0x000fe40000004100 */
[C---:B------:R-:W-:Y:S01]  /*5eb0*/  FFMA R9, R81.reuse, R84, R9 ;  /* 0x0000005451097223 */ /* 0x040fe20000000009 */
[----:B------:R-:W-:Y:S01]  /*5ec0*/  FFMA R10, R81, R83, R10 ;  /* 0x00000053510a7223 */ /* 0x000fe2000000000a */
[----:B------:R1:W-:Y:S01]  /*5ed0*/  STS.128 [R178+UR48+0x400], R92 ;  /* 0x0004005cb2007988 */ /* 0x0003e20008000c30 */
[C---:B------:R-:W-:Y:S01]  /*5ee0*/  FMUL R15, R78.reuse, R15 ;  /* 0x0000000f4e0f7220 */ /* 0x040fe20000400000 */
[--C-:B------:R-:W-:Y:S01]  /*5ef0*/  HADD2.F32 R83, -RZ, R98.reuse.H0_H0 ;  /* 0x20000062ff537230 */ /* 0x100fe20000004100 */
[----:B------:R-:W-:Y:S01]  /*5f00*/  F2FP.F16.F32.PACK_AB R116, R9, R8 ;  /* 0x000000080974723e */ /* 0x000fe200000000ff */
[----:B------:R-:W-:Y:S02]  /*5f10*/  HADD2.F32 R84, -RZ, R98.H1_H1 ;  /* 0x30000062ff547230 */ /* 0x000fe40000004100 */
[----:B------:R-:W-:Y:S01]  /*5f20*/  FFMA R15, R81, R82, R15 ;  /* 0x00000052510f7223 */ /* 0x000fe2000000000f */
[C---:B------:R-:W-:Y:S01]  /*5f30*/  FMUL R12, R78.reuse, R16 ;  /* 0x000000104e0c7220 */ /* 0x040fe20000400000 */
[C---:B------:R-:W-:Y:S01]  /*5f40*/  FMUL R13, R78.reuse, R17 ;  /* 0x000000114e0d7220 */ /* 0x040fe20000400000 */
[--C-:B------:R-:W-:Y:S02]  /*5f50*/  HADD2.F32 R82, -RZ, R99.reuse.H0_H0 ;  /* 0x20000063ff527230 */ /* 0x100fe40000004100 */
[C---:B------:R-:W-:Y:S01]  /*5f60*/  FMUL R14, R78.reuse, R18 ;  /* 0x000000124e0e7220 */ /* 0x040fe20000400000 */
[----:B------:R-:W-:Y:S01]  /*5f70*/  F2FP.F16.F32.PACK_AB R117, R15, R10 ;  /* 0x0000000a0f75723e */ /* 0x000fe200000000ff */
[C---:B------:R-:W-:Y:S01]  /*5f80*/  FFMA R12, R81.reuse, R83, R12 ;  /* 0x00000053510c7223 */ /* 0x040fe2000000000c */
[C---:B------:R-:W-:Y:S01]  /*5f90*/  FFMA R13, R81.reuse, R84, R13 ;  /* 0x00000054510d7223 */ /* 0x040fe2000000000d */
[----:B------:R-:W-:Y:S01]  /*5fa0*/  FFMA R14, R81, R82, R14 ;  /* 0x00000052510e7223 */ /* 0x000fe2000000000e */
[----:B------:R-:W-:Y:S02]  /*5fb0*/  HADD2.F32 R84, -RZ, R99.H1_H1 ;  /* 0x30000063ff547230 */ /* 0x000fe40000004100 */
[C---:B------:R-:W-:Y:S01]  /*5fc0*/  FMUL R19, R78.reuse, R19 ;  /* 0x000000134e137220 */ /* 0x040fe20000400000 */
[--C-:B------:R-:W-:Y:S01]  /*5fd0*/  HADD2.F32 R82, -RZ, R104.reuse.H0_H0 ;  /* 0x20000068ff527230 */ /* 0x100fe20000004100 */
[----:B------:R-:W-:Y:S01]  /*5fe0*/  F2FP.F16.F32.PACK_AB R118, R13, R12 ;  /* 0x0000000c0d76723e */ /* 0x000fe200000000ff */
[C---:B------:R-:W-:Y:S01]  /*5ff0*/  FMUL R16, R78.reuse, R20 ;  /* 0x000000144e107220 */ /* 0x040fe20000400000 */
[C---:B------:R-:W-:Y:S01]  /*6000*/  FFMA R19, R81.reuse, R84, R19 ;  /* 0x0000005451137223 */ /* 0x040fe20000000013 */
[----:B------:R-:W-:Y:S02]  /*6010*/  HADD2.F32 R84, -RZ, R104.H1_H1 ;  /* 0x30000068ff547230 */ /* 0x000fe40000004100 */
[C---:B------:R-:W-:Y:S01]  /*6020*/  FMUL R17, R78.reuse, R21 ;  /* 0x000000154e117220 */ /* 0x040fe20000400000 */
[----:B------:R-:W-:Y:S01]  /*6030*/  FFMA R16, R81, R82, R16 ;  /* 0x0000005251107223 */ /* 0x000fe20000000010 */
[--C-:B------:R-:W-:Y:S01]  /*6040*/  HADD2.F32 R82, -RZ, R105.reuse.H0_H0 ;  /* 0x20000069ff527230 */ /* 0x100fe20000004100 */
[----:B------:R-:W-:Y:S01]  /*6050*/  F2FP.F16.F32.PACK_AB R119, R19, R14 ;  /* 0x0000000e1377723e */ /* 0x000fe200000000ff */
[----:B------:R-:W-:Y:S01]  /*6060*/  FFMA R17, R81, R84, R17 ;  /* 0x0000005451117223 */ /* 0x000fe20000000011 */
[C---:B------:R-:W-:Y:S01]  /*6070*/  FMUL R18, R78.reuse, R22 ;  /* 0x000000164e127220 */ /* 0x040fe20000400000 */
[C---:B------:R-:W-:Y:S01]  /*6080*/  FMUL R23, R78.reuse, R23 ;  /* 0x000000174e177220 */ /* 0x040fe20000400000 */
[--C-:B------:R-:W-:Y:S01]  /*6090*/  HADD2.F32 R83, -RZ, R106.reuse.H0_H0 ;  /* 0x2000006aff537230 */ /* 0x100fe20000004100 */
[----:B------:R2:W-:Y:S01]  /*60a0*/  STS.128 [R179+0x400], R116 ;  /* 0x00040074b3007388 */ /* 0x0005e20000000c00 */
[----:B------:R-:W-:Y:S01]  /*60b0*/  F2FP.F16.F32.PACK_AB R124, R17, R16 ;  /* 0x00000010117c723e */ /* 0x000fe200000000ff */
[C---:B------:R-:W-:Y:S01]  /*60c0*/  FFMA R18, R81.reuse, R82, R18 ;  /* 0x0000005251127223 */ /* 0x040fe20000000012 */
[----:B------:R-:W-:Y:S02]  /*60d0*/  HADD2.F32 R82, -RZ, R105.H1_H1 ;  /* 0x30000069ff527230 */ /* 0x000fe40000004100 */
[C---:B------:R-:W-:Y:S01]  /*60e0*/  FMUL R20, R78.reuse, R24 ;  /* 0x000000184e147220 */ /* 0x040fe20000400000 */
[----:B------:R-:W-:Y:S02]  /*60f0*/  HADD2.F32 R84, -RZ, R106.H1_H1 ;  /* 0x3000006aff547230 */ /* 0x000fe40000004100 */
[C---:B------:R-:W-:Y:S01]  /*6100*/  FMUL R21, R78.reuse, R25 ;  /* 0x000000194e157220 */ /* 0x040fe20000400000 */
[C---:B------:R-:W-:Y:S01]  /*6110*/  FMUL R22, R78.reuse, R26 ;  /* 0x0000001a4e167220 */ /* 0x040fe20000400000 */
[C---:B------:R-:W-:Y:S01]  /*6120*/  FFMA R23, R81.reuse, R82, R23 ;  /* 0x0000005251177223 */ /* 0x040fe20000000017 */
[C---:B------:R-:W-:Y:S01]  /*6130*/  FFMA R20, R81.reuse, R83, R20 ;  /* 0x0000005351147223 */ /* 0x040fe20000000014 */
[C---:B------:R-:W-:Y:S01]  /*6140*/  FFMA R21, R81.reuse, R84, R21 ;  /* 0x0000005451157223 */ /* 0x040fe20000000015 */
[----:B------:R-:W-:Y:S01]  /*6150*/  FFMA R22, R81, R85, R22 ;  /* 0x0000005551167223 */ /* 0x000fe20000000016 */
[C---:B------:R-:W-:Y:S01]  /*6160*/  FMUL R27, R78.reuse, R27 ;  /* 0x0000001b4e1b7220 */ /* 0x040fe20000400000 */
[--C-:B------:R-:W-:Y:S01]  /*6170*/  HADD2.F32 R82, -RZ, R112.reuse.H0_H0 ;  /* 0x20000070ff527230 */ /* 0x100fe20000004100 */
[----:B------:R-:W-:Y:S01]  /*6180*/  F2FP.F16.F32.PACK_AB R125, R23, R18 ;  /* 0x00000012177d723e */ /* 0x000fe200000000ff */
[C---:B------:R-:W-:Y:S01]  /*6190*/  FMUL R24, R78.reuse, R28 ;  /* 0x0000001c4e187220 */ /* 0x040fe20000400000 */
[----:B------:R-:W-:Y:S01]  /*61a0*/  F2FP.F16.F32.PACK_AB R126, R21, R20 ;  /* 0x00000014157e723e */ /* 0x000fe200000000ff */
[C---:B------:R-:W-:Y:S01]  /*61b0*/  FFMA R27, R81.reuse, R86, R27 ;  /* 0x00000056511b7223 */ /* 0x040fe2000000001b */
[----:B------:R-:W-:Y:S02]  /*61c0*/  HADD2.F32 R84, -RZ, R112.H1_H1 ;  /* 0x30000070ff547230 */ /* 0x000fe40000004100 */
[----:B------:R-:W-:Y:S01]  /*61d0*/  FFMA R24, R81, R82, R24 ;  /* 0x0000005251187223 */ /* 0x000fe20000000018 */
[C---:B------:R-:W-:Y:S01]  /*61e0*/  FMUL R25, R78.reuse, R29 ;  /* 0x0000001d4e197220 */ /* 0x040fe20000400000 */
[--C-:B------:R-:W-:Y:S01]  /*61f0*/  HADD2.F32 R83, -RZ, R113.reuse.H0_H0 ;  /* 0x20000071ff537230 */ /* 0x100fe20000004100 */
[----:B------:R-:W-:Y:S01]  /*6200*/  F2FP.F16.F32.PACK_AB R127, R27, R22 ;  /* 0x000000161b7f723e */ /* 0x000fe200000000ff */
[C---:B------:R-:W-:Y:S01]  /*6210*/  FMUL R26, R78.reuse, R30 ;  /* 0x0000001e4e1a7220 */ /* 0x040fe20000400000 */
[----:B------:R-:W-:Y:S02]  /*6220*/  HADD2.F32 R82, -RZ, R113.H1_H1 ;  /* 0x30000071ff527230 */ /* 0x000fe40000004100 */
[C---:B------:R-:W-:Y:S01]  /*6230*/  FFMA R25, R81.reuse, R84, R25 ;  /* 0x0000005451197223 */ /* 0x040fe20000000019 */
[C---:B------:R-:W-:Y:S01]  /*6240*/  FMUL R31, R78.reuse, R31 ;  /* 0x0000001f4e1f7220 */ /* 0x040fe20000400000 */
[----:B------:R3:W-:Y:S01]  /*6250*/  STS.128 [R177+0x400], R124 ;  /* 0x0004007cb1007388 */ /* 0x0007e20000000c00 */
[----:B------:R-:W-:Y:S01]  /*6260*/  FFMA R26, R81, R83, R26 ;  /* 0x00000053511a7223 */ /* 0x000fe2000000001a */
[--C-:B------:R-:W-:Y:S01]  /*6270*/  HADD2.F32 R83, -RZ, R114.reuse.H0_H0 ;  /* 0x20000072ff537230 */ /* 0x100fe20000004100 */
[----:B-1----:R-:W-:Y:S01]  /*6280*/  F2FP.F16.F32.PACK_AB R92, R25, R24 ;  /* 0x00000018195c723e */ /* 0x002fe200000000ff */
[----:B------:R-:W-:Y:S01]  /*6290*/  FFMA R31, R81, R82, R31 ;  /* 0x00000052511f7223 */ /* 0x000fe2000000001f */
[C---:B------:R-:W-:Y:S01]  /*62a0*/  FMUL R28, R78.reuse, R32 ;  /* 0x000000204e1c7220 */ /* 0x040fe20000400000 */
[----:B------:R-:W-:Y:S02]  /*62b0*/  HADD2.F32 R82, -RZ, R114.H1_H1 ;  /* 0x30000072ff527230 */ /* 0x000fe40000004100 */
[C---:B------:R-:W-:Y:S01]  /*62c0*/  FMUL R29, R78.reuse, R33 ;  /* 0x000000214e1d7220 */ /* 0x040fe20000400000 */
[--C-:B------:R-:W-:Y:S01]  /*62d0*/  HADD2.F32 R85, -RZ, R115.reuse.H0_H0 ;  /* 0x20000073ff557230 */ /* 0x100fe20000004100 */
[----:B------:R-:W-:Y:S01]  /*62e0*/  F2FP.F16.F32.PACK_AB R93, R31, R26 ;  /* 0x0000001a1f5d723e */ /* 0x000fe200000000ff */
[C---:B------:R-:W-:Y:S01]  /*62f0*/  FFMA R28, R81.reuse, R83, R28 ;  /* 0x00000053511c7223 */ /* 0x040fe2000000001c */
        /* <DEDUP_REMOVED lines=16> */
[----:B------:R-:W-:Y:S01]  /*6400*/  HADD2.F32 R82, -RZ, R121.H1_H1 ;  /* 0x30000079ff527230 */ /* 0x000fe20000004100 */
[----:B------:R1:W-:Y:S01]  /*6410*/  STS.128 [R180+0x400], R92 ;  /* 0x0004005cb4007388 */ /* 0x0003e20000000c00 */
[C---:B------:R-:W-:Y:S01]  /*6420*/  FMUL R39, R78.reuse, R39 ;  /* 0x000000274e277220 */ /* 0x040fe20000400000 */
[----:B--2---:R-:W-:Y:S01]  /*6430*/  F2FP.F16.F32.PACK_AB R116, R33, R32 ;  /* 0x000000202174723e */ /* 0x004fe200000000ff */
[C---:B------:R-:W-:Y:S01]  /*6440*/  FFMA R34, R81.reuse, R83, R34 ;  /* 0x0000005351227223 */ /* 0x040fe20000000022 */
[--C-:B------:R-:W-:Y:S02]  /*6450*/  HADD2.F32 R83, -RZ, R122.reuse.H0_H0 ;  /* 0x2000007aff537230 */ /* 0x100fe40000004100 */
        /* <DEDUP_REMOVED lines=26> */
[----:B---3--:R-:W-:Y:S01]  /*6600*/  F2FP.F16.F32.PACK_AB R124, R41, R40 ;  /* 0x00000028297c723e */ /* 0x008fe200000000ff */
        /* <DEDUP_REMOVED lines=9> */
[C---:B------:R-:W-:Y:S01]  /*66a0*/  FFMA R45, R81.reuse, R84, R45 ;  /* 0x00000054512d7223 */ /* 0x040fe2000000002d */
[C---:B------:R-:W-:Y:S01]  /*66b0*/  FMUL R46, R78.reuse, R50 ;  /* 0x000000324e2e7220 */ /* 0x040fe20000400000 */
[----:B------:R-:W-:Y:S02]  /*66c0*/  HADD2.F32 R82, -RZ, R131.H1_H1 ;  /* 0x30000083ff527230 */ /* 0x000fe40000004100 */
[C---:B------:R-:W-:Y:S01]  /*66d0*/  FMUL R51, R78.reuse, R51 ;  /* 0x000000334e337220 */ /* 0x040fe20000400000 */
[C---:B------:R-:W-:Y:S01]  /*66e0*/  FMUL R48, R78.reuse, R52 ;  /* 0x000000344e307220 */ /* 0x040fe20000400000 */
[C---:B------:R-:W-:Y:S01]  /*66f0*/  FFMA R46, R81.reuse, R83, R46 ;  /* 0x00000053512e7223 */ /* 0x040fe2000000002e */
[--C-:B------:R-:W-:Y:S02]  /*6700*/  HADD2.F32 R83, -RZ, R136.reuse.H0_H0 ;  /* 0x20000088ff537230 */ /* 0x100fe40000004100 */
[C---:B------:R-:W-:Y:S01]  /*6710*/  FFMA R51, R81.reuse, R82, R51 ;  /* 0x0000005251337223 */ /* 0x040fe20000000033 */
[----:B------:R-:W-:Y:S02]  /*6720*/  HADD2.F32 R84, -RZ, R136.H1_H1 ;  /* 0x30000088ff547230 */ /* 0x000fe40000004100 */
[C---:B------:R-:W-:Y:S01]  /*6730*/  FMUL R49, R78.reuse, R53 ;  /* 0x000000354e317220 */ /* 0x040fe20000400000 */
[--C-:B------:R-:W-:Y:S02]  /*6740*/  HADD2.F32 R85, -RZ, R137.reuse.H0_H0 ;  /* 0x20000089ff557230 */ /* 0x100fe40000004100 */
[C---:B------:R-:W-:Y:S01]  /*6750*/  FMUL R50, R78.reuse, R54 ;  /* 0x000000364e327220 */ /* 0x040fe20000400000 */
[----:B------:R-:W-:Y:S02]  /*6760*/  HADD2.F32 R82, -RZ, R137.H1_H1 ;  /* 0x30000089ff527230 */ /* 0x000fe40000004100 */
[C---:B------:R-:W-:Y:S01]  /*6770*/  FMUL R55, R78.reuse, R55 ;  /* 0x000000374e377220 */ /* 0x040fe20000400000 */
[C---:B------:R-:W-:Y:S01]  /*6780*/  FFMA R48, R81.reuse, R83, R48 ;  /* 0x0000005351307223 */ /* 0x040fe20000000030 */
[C---:B------:R-:W-:Y:S01]  /*6790*/  FFMA R49, R81.reuse, R84, R49 ;  /* 0x0000005451317223 */ /* 0x040fe20000000031 */
[C---:B------:R-:W-:Y:S01]  /*67a0*/  FFMA R50, R81.reuse, R85, R50 ;  /* 0x0000005551327223 */ /* 0x040fe20000000032 */
[C---:B------:R-:W-:Y:S01]  /*67b0*/  FFMA R55, R81.reuse, R82, R55 ;  /* 0x0000005251377223 */ /* 0x040fe20000000037 */
[--C-:B------:R-:W-:Y:S02]  /*67c0*/  HADD2.F32 R83, -RZ, R138.reuse.H0_H0 ;  /* 0x2000008aff537230 */ /* 0x100fe40000004100 */
[C---:B------:R-:W-:Y:S01]  /*67d0*/  FMUL R52, R78.reuse, R56 ;  /* 0x000000384e347220 */ /* 0x040fe20000400000 */
        /* <DEDUP_REMOVED lines=9> */
[----:B------:R-:W-:Y:S01]  /*6870*/  FFMA R59, R81, R84, R59 ;  /* 0x00000054513b7223 */ /* 0x000fe2000000003b */
[--C-:B------:R-:W-:Y:S02]  /*6880*/  HADD2.F32 R82, -RZ, R144.reuse.H0_H0 ;  /* 0x20000090ff527230 */ /* 0x100fe40000004100 */
[C---:B------:R-:W-:Y:S01]  /*6890*/  FMUL R56, R78.reuse, R60 ;  /* 0x0000003c4e387220 */ /* 0x040fe20000400000 */
[----:B------:R-:W-:Y:S02]  /*68a0*/  HADD2.F32 R84, -RZ, R144.H1_H1 ;  /* 0x30000090ff547230 */ /* 0x000fe40000004100 */
[C---:B------:R-:W-:Y:S01]  /*68b0*/  FMUL R57, R78.reuse, R61 ;  /* 0x0000003d4e397220 */ /* 0x040fe20000400000 */
[--C-:B------:R-:W-:Y:S02]  /*68c0*/  HADD2.F32 R83, -RZ, R145.reuse.H0_H0 ;  /* 0x20000091ff537230 */ /* 0x100fe40000004100 */
[C---:B------:R-:W-:Y:S01]  /*68d0*/  FMUL R58, R78.reuse, R62 ;  /* 0x0000003e4e3a7220 */ /* 0x040fe20000400000 */
[----:B------:R-:W-:Y:S01]  /*68e0*/  F2FP.F16.F32.PACK_AB R126, R45, R44 ;  /* 0x0000002c2d7e723e */ /* 0x000fe200000000ff */
[----:B------:R-:W-:Y:S01]  /*68f0*/  FFMA R56, R81, R82, R56 ;  /* 0x0000005251387223 */ /* 0x000fe20000000038 */
[----:B------:R-:W-:Y:S01]  /*6900*/  F2FP.F16.F32.PACK_AB R127, R51, R46 ;  /* 0x0000002e337f723e */ /* 0x000fe200000000ff */
[C---:B------:R-:W-:Y:S01]  /*6910*/  FFMA R57, R81.reuse, R84, R57 ;  /* 0x0000005451397223 */ /* 0x040fe20000000039 */
[C---:B------:R-:W-:Y:S01]  /*6920*/  FFMA R58, R81.reuse, R83, R58 ;  /* 0x00000053513a7223 */ /* 0x040fe2000000003a */
[----:B------:R-:W-:Y:S02]  /*6930*/  HADD2.F32 R82, -RZ, R145.H1_H1 ;  /* 0x30000091ff527230 */ /* 0x000fe40000004100 */
[C---:B------:R-:W-:Y:S01]  /*6940*/  FMUL R63, R78.reuse, R63 ;  /* 0x0000003f4e3f7220 */ /* 0x040fe20000400000 */
[----:B------:R1:W-:Y:S01]  /*6950*/  STS.128 [R182+0x400], R124 ;  /* 0x0004007cb6007388 */ /* 0x0003e20000000c00 */
[--C-:B------:R-:W-:Y:S02]  /*6960*/  HADD2.F32 R83, -RZ, R146.reuse.H0_H0 ;  /* 0x20000092ff537230 */ /* 0x100fe40000004100 */
[C---:B------:R-:W-:Y:S01]  /*6970*/  FMUL R60, R78.reuse, R64 ;  /* 0x000000404e3c7220 */ /* 0x040fe20000400000 */
[----:B------:R-:W-:Y:S02]  /*6980*/  HADD2.F32 R84, -RZ, R146.H1_H1 ;  /* 0x30000092ff547230 */ /* 0x000fe40000004100 */
[C---:B------:R-:W-:Y:S01]  /*6990*/  FMUL R61, R78.reuse, R65 ;  /* 0x000000414e3d7220 */ /* 0x040fe20000400000 */
[--C-:B------:R-:W-:Y:S02]  /*69a0*/  HADD2.F32 R85, -RZ, R147.reuse.H0_H0 ;  /* 0x20000093ff557230 */ /* 0x100fe40000004100 */
[C---:B------:R-:W-:Y:S01]  /*69b0*/  FMUL R62, R78.reuse, R66 ;  /* 0x000000424e3e7220 */ /* 0x040fe20000400000 */
[----:B------:R-:W-:Y:S02]  /*69c0*/  HADD2.F32 R86, -RZ, R147.H1_H1 ;  /* 0x30000093ff567230 */ /* 0x000fe40000004100 */
[----:B------:R-:W-:Y:S01]  /*69d0*/  FFMA R63, R81, R82, R63 ;  /* 0x00000052513f7223 */ /* 0x000fe2000000003f */
[----:B------:R-:W-:Y:S01]  /*69e0*/  FMUL R67, R78, R67 ;  /* 0x000000434e437220 */ /* 0x000fe20000400000 */
[----:B------:R-:W-:Y:S01]  /*69f0*/  F2FP.F16.F32.PACK_AB R132, R49, R48 ;  /* 0x000000303184723e */ /* 0x000fe200000000ff */
[----:B------:R-:W-:Y:S01]  /*6a00*/  FFMA R60, R81, R83, R60 ;  /* 0x00000053513c7223 */ /* 0x000fe2000000003c */
[----:B------:R-:W-:Y:S01]  /*6a10*/  F2FP.F16.F32.PACK_AB R133, R55, R50 ;  /* 0x000000323785723e */ /* 0x000fe200000000ff */
[----:B------:R-:W-:Y:S01]  /*6a20*/  FFMA R61, R81, R84, R61 ;  /* 0x00000054513d7223 */ /* 0x000fe2000000003d */
[----:B------:R-:W-:Y:S01]  /*6a30*/  F2FP.F16.F32.PACK_AB R134, R53, R52 ;  /* 0x000000343586723e */ /* 0x000fe200000000ff */
[----:B------:R-:W-:Y:S01]  /*6a40*/  FFMA R62, R81, R85, R62 ;  /* 0x00000055513e7223 */ /* 0x000fe2000000003e */
[----:B------:R-:W-:Y:S01]  /*6a50*/  F2FP.F16.F32.PACK_AB R135, R59, R54 ;  /* 0x000000363b87723e */ /* 0x000fe200000000ff */
[----:B------:R-:W-:Y:S01]  /*6a60*/  FFMA R67, R81, R86, R67 ;  /* 0x0000005651437223 */ /* 0x000fe20000000043 */
[----:B------:R-:W-:Y:S02]  /*6a70*/  F2FP.F16.F32.PACK_AB R140, R57, R56 ;  /* 0x00000038398c723e */ /* 0x000fe400000000ff */
[----:B------:R-:W-:Y:S01]  /*6a80*/  F2FP.F16.F32.PACK_AB R141, R63, R58 ;  /* 0x0000003a3f8d723e */ /* 0x000fe200000000ff */
[----:B------:R1:W-:Y:S01]  /*6a90*/  STS.128 [R174+0x400], R132 ;  /* 0x00040084ae007388 */ /* 0x0003e20000000c00 */
[----:B------:R-:W-:Y:S02]  /*6aa0*/  F2FP.F16.F32.PACK_AB R142, R61, R60 ;  /* 0x0000003c3d8e723e */ /* 0x000fe400000000ff */
[----:B------:R-:W-:Y:S05]  /*6ab0*/  F2FP.F16.F32.PACK_AB R143, R67, R62 ;  /* 0x0000003e438f723e */ /* 0x000fea00000000ff */
[----:B------:R1:W-:Y:S01]  /*6ac0*/  STS.128 [R181+0x400], R140 ;  /* 0x0004008cb5007388 */ /* 0x0003e20000000c00 */
[----:B------:R-:W-:Y:S01]  /*6ad0*/  @!PT LDS RZ, [RZ] ;  /* 0x00000000fffff984 */ /* 0x000fe20000000800 */
[----:B------:R-:W-:Y:S01]  /*6ae0*/  @!PT LDS RZ, [RZ] ;  /* 0x00000000fffff984 */ /* 0x000fe20000000800 */
[----:B------:R-:W-:Y:S01]  /*6af0*/  @!PT LDS RZ, [RZ] ;  /* 0x00000000fffff984 */ /* 0x000fe20000000800 */
[----:B------:R-:W-:Y:S01]  /*6b00*/  @!PT LDS RZ, [RZ] ;  /* 0x00000000fffff984 */ /* 0x000fe20000000800 */
[----:B------:R2:W-:Y:S07]  /*6b10*/  MEMBAR.ALL.CTA ;  /* 0x0000000000007992 */ /* 0x0005ee0000008000 */
[----:B--2---:R-:W2:Y:S02]  /*6b20*/  FENCE.VIEW.ASYNC.S ;  /* 0x00000000000073c6 */ /* 0x004ea40000000000 */
[----:B--2---:R-:W-:Y:S06]  /*6b30*/  BAR.SYNC.DEFER_BLOCKING 0x1, 0x80 ;  /* 0x0042000000007b1d */ /* 0x004fec0000010000 */
[----:B------:R-:W-:Y:S05]  /*6b40*/  @P0 BRA `(.L_x_96) ;  /* 0x0000000000280947 */ /* 0x000fea0003800000 */
[----:B------:R-:W-:Y:S02]  /*6b50*/  UIADD3 UR4, UPT, UPT, UR48, 0x400, URZ ;  /* 0x0000040030047890 */ /* 0x000fe4000fffe0ff */
[----:B------:R-:W-:Y:S01]  /*6b60*/  UIADD3 UR6, UP0, UPT, UR52, 0x680, URZ ;  /* 0x0000068034067890 */ /* 0x000fe2000ff1e0ff */
[----:B------:R-:W-:Y:S03]  /*6b70*/  UMOV UR43, UR36 ;  /* 0x00000024002b7c82 */ /* 0x000fe60008000000 */
[----:B------:R-:W-:Y:S01]  /*6b80*/  MOV R163, UR4 ;  /* 0x0000000400a37c02 */ /* 0x000fe20008000f00 */
[----:B------:R-:W-:Y:S03]  /*6b90*/  UIADD3.X UR7, UPT, UPT, URZ, UR53, URZ, UP0, !UPT ;  /* 0x00000035ff077290 */ /* 0x000fe600087fe4ff */
[----:B------:R-:W-:Y:S11]  /*6ba0*/  R2UR UR40, R163 ;  /* 0x00000000a32872ca */ /* 0x000ff600000e0000 */
[----:B------:R-:W-:Y:S02]  /*6bb0*/  @!UPT UIADD3 URZ, UPT, UPT, URZ, URZ, URZ ;  /* 0x000000fffffff290 */ /* 0x000fe4000fffe0ff */
[----:B------:R2:W-:Y:S01]  /*6bc0*/  UTMASTG.3D [UR40], [UR6] ;  /* 0x00000028060073b5 */ /* 0x0005e20008010000 */
[----:B------:R0:W-:Y:S01]  /*6bd0*/  UTMACMDFLUSH ;  /* 0x00000000000079b7 */ /* 0x0001e20000000000 */
[----:B--2---:R-:W-:Y:S04]  /*6be0*/  DEPBAR.LE SB0, 0x1 ;  /* 0x000080400000791a */ /* 0x004fe80000000000 */
.L_x_96:
[----:B------:R-:W-:Y:S05]  /*6bf0*/  BSYNC.RECONVERGENT B0 ;  /* 0x0000000000007941 */ /* 0x000fea0003800200 */
.L_x_95:
[----:B------:R-:W-:Y:S01]  /*6c00*/  BAR.SYNC.DEFER_BLOCKING 0x1, 0x80 ;  /* 0x0042000000007b1d */ /* 0x000fe20000010000 */
[----:B------:R-:W-:Y:S01]  /*6c10*/  ISETP.NE.AND P1, PT, R176, RZ, PT ;  /* 0x000000ffb000720c */ /* 0x000fe20003f25270 */
[----:B------:R-:W-:Y:S01]  /*6c20*/  UISETP.NE.AND UP0, UPT, UR49, URZ, UPT ;  /* 0x000000ff3100728c */ /* 0x000fe2000bf05270 */
[----:B------:R-:W-:Y:S11]  /*6c30*/  LEA R3, R101, UR48, 0x3 ;  /* 0x0000003065037c11 */ /* 0x000ff6000f8e18ff */
[----:B------:R-:W-:Y:S01]  /*6c40*/  @P1 SHF.L.U32 R2, R167, 0x1f, RZ ;  /* 0x0000001fa7021819 */ /* 0x000fe200000006ff */
[----:B------:R-:W-:Y:S06]  /*6c50*/  BRA.U !UP0, `(.L_x_97) ;  /* 0x0000000108247547 */ /* 0x000fec000b800000 */
[----:B------:R-:W-:Y:S01]  /*6c60*/  IMAD.U32 R5, RZ, RZ, UR51 ;  /* 0x00000033ff057e24 */ /* 0x000fe2000f8e00ff */
[----:B------:R-:W-:Y:S01]  /*6c70*/  MOV R0, UR37 ;  /* 0x0000002500007c02 */ /* 0x000fe20008000f00 */
[----:B------:R-:W-:Y:S03]  /*6c80*/  UIADD3 UR51, UPT, UPT, UR51, 0x1, URZ ;  /* 0x0000000133337890 */ /* 0x000fe6000fffe0ff */
[----:B------:R-:W-:Y:S01]  /*6c90*/  @P1 LEA R5, R5, UR48, 0x3 ;  /* 0x0000003005051c11 */ /* 0x000fe2000f8e18ff */
[----:B------:R-:W-:Y:S04]  /*6ca0*/  UISETP.NE.AND UP0, UPT, UR51, 0x4, UPT ;  /* 0x000000043300788c */ /* 0x000fe8000bf05270 */
[----:B------:R-:W-:Y:S01]  /*6cb0*/  @P1 VIADD R5, R5, 0x50 ;  /* 0x0000005005051836 */ /* 0x000fe20000000000 */
[----:B------:R-:W-:Y:S04]  /*6cc0*/  USEL UR51, UR51, URZ, UP0 ;  /* 0x000000ff33337287 */ /* 0x000fe80008000000 */
[----:B------:R-:W-:Y:S04]  /*6cd0*/  @P1 PRMT R0, R0, 0x654, R5 ;  /* 0x0000065400001816 */ /* 0x000fe80000000005 */
[----:B------:R2:W-:Y:S04]  /*6ce0*/  @P1 SYNCS.ARRIVE.TRANS64.RED.A1T0 RZ, [R0+URZ], RZ ;  /* 0x000000ff00ff19a7 */ /* 0x0005e800081004ff */
.L_x_97:
[----:B------:R-:W3:Y:S01]  /*6cf0*/  @P1 SYNCS.PHASECHK.TRANS64.TRYWAIT P0, [R3+URZ+0x30], R2 ;  /* 0x00003002030015a7 */ /* 0x000ee200080011ff */
[----:B------:R-:W-:Y:S01]  /*6d00*/  BSSY B1, `(.L_x_98) ;  /* 0x000001f000017945 */ /* 0x000fe20003800000 */
[----:B---3--:R-:W-:Y:S03]  /*6d10*/  @P1 SEL R103, RZ, 0x1, !P0 ;  /* 0x00000001ff671807 */ /* 0x008fe60004000000 */
[----:B------:R-:W-:Y:S05]  /*6d20*/  @!P1 BRA `(.L_x_99) ;  /* 0x0000000000709947 */ /* 0x000fea0003800000 */
[----:B------:R-:W-:Y:S01]  /*6d30*/  ISETP.NE.AND P1, PT, R108, RZ, PT ;  /* 0x000000ff6c00720c */ /* 0x000fe20003f25270 */
[----:B------:R-:W-:Y:S01]  /*6d40*/  BSSY B0, `(.L_x_100) ;  /* 0x000000b000007945 */ /* 0x000fe20003800000 */
[----:B------:R-:W-:Y:S11]  /*6d50*/  ISETP.NE.AND P0, PT, R103, RZ, PT ;  /* 0x000000ff6700720c */ /* 0x000ff60003f05270 */
[----:B------:R-:W-:Y:S05]  /*6d60*/  @P1 IMAD R4, R101, 0x4000, R178 ;  /* 0x0000400065041824 */ /* 0x000fea00078e02b2 */
[----:B------:R-:W-:Y:S04]  /*6d70*/  @P1 IADD3 R9, PT, PT, R4, UR48, RZ ;  /* 0x0000003004091c10 */ /* 0x000fe8000fffe0ff */
[----:B------:R-:W-:Y:S01]  /*6d80*/  @P1 IADD3 R7, PT, PT, R102, R9, RZ ;  /* 0x0000000966071210 */ /* 0x000fe20007ffe0ff */
[--C-:B------:R-:W-:Y:S02]  /*6d90*/  @P1 IMAD.IADD R5, R100, 0x1, R9.reuse ;  /* 0x0000000164051824 */ /* 0x100fe400078e0209 */
[----:B------:R-:W-:Y:S01]  /*6da0*/  @P1 IMAD.IADD R2, R110, 0x1, R9 ;  /* 0x000000016e021824 */ /* 0x000fe200078e0209 */
[----:B------:R-:W-:Y:S06]  /*6db0*/  @P0 BRA `(.L_x_101) ;  /* 0x00000000000c0947 */ /* 0x000fec0003800000 */
[----:B--2---:R-:W-:Y:S04]  /*6dc0*/  SHF.L.U32 R0, R167, 0x1f, RZ ;  /* 0x0000001fa7007819 */ /* 0x004fe800000006ff */
[----:B------:R-:W2:Y:S02]  /*6dd0*/  SYNCS.PHASECHK.TRANS64.TRYWAIT P0, [R3+URZ+0x30], R0 ;  /* 0x00003000030075a7 */ /* 0x000ea400080011ff */
[----:B--2---:R-:W-:Y:S05]  /*6de0*/  @!P0 BRA `(.L_x_102) ;  /* 0x0000004400f48947 */ /* 0x004fea0003800000 */
.L_x_101:
[----:B------:R-:W-:Y:S05]  /*6df0*/  BSYNC B0 ;  /* 0x0000000000007941 */ /* 0x000fea0003800000 */
.L_x_100:
[----:B------:R-:W-:Y:S01]  /*6e00*/  ISETP.NE.AND P0, PT, R108, RZ, PT ;  /* 0x000000ff6c00720c */ /* 0x000fe20003f05270 */
[----:B------:R-:W-:Y:S11]  /*6e10*/  VIADD R101, R101, 0x1 ;  /* 0x0000000165657836 */ /* 0x000ff60000000000 */
[----:B------:R-:W-:Y:S01]  /*6e20*/  @!UPT UIADD3 URZ, UPT, UPT, URZ, URZ, URZ ;  /* 0x000000fffffff290 */ /* 0x000fe2000fffe0ff */
[----:B------:R3:W4:Y:S01]  /*6e30*/  @P0 LDS.128 R88, [R4+UR48+0x400] ;  /* 0x0004003004580984 */ /* 0x0007220008000c00 */
[--C-:B--2---:R-:W-:Y:S01]  /*6e40*/  @P0 IMAD.IADD R3, R102, 0x1, R5.reuse ;  /* 0x0000000166030824 */ /* 0x104fe200078e0205 */
[C---:B------:R-:W-:Y:S01]  /*6e50*/  @P0 IADD3 R0, PT, PT, R110.reuse, R7, RZ ;  /* 0x000000076e000210 */ /* 0x040fe20007ffe0ff */
[C---:B------:R-:W-:Y:S01]  /*6e60*/  @P0 IMAD.IADD R6, R110.reuse, 0x1, R5 ;  /* 0x000000016e060824 */ /* 0x040fe200078e0205 */
[----:B------:R3:W2:Y:S02]  /*6e70*/  @P0 LDS.128 R96, [R2+0x400] ;  /* 0x0004000002600984 */ /* 0x0006a40000000c00 */
[----:B------:R-:W-:Y:S02]  /*6e80*/  @P0 IADD3 R8, PT, PT, R110, R3, RZ ;  /* 0x000000036e080210 */ /* 0x000fe40007ffe0ff */
[----:B------:R3:W1:Y:S04]  /*6e90*/  @P0 LDS.128 R104, [R7+0x400] ;  /* 0x0004000007680984 */ /* 0x0006680000000c00 */
[----:B------:R3:W1:Y:S04]  /*6ea0*/  @P0 LDS.128 R112, [R0+0x400] ;  /* 0x0004000000700984 */ /* 0x0006680000000c00 */
[----:B------:R3:W1:Y:S04]  /*6eb0*/  @P0 LDS.128 R120, [R5+0x400] ;  /* 0x0004000005780984 */ /* 0x0006680000000c00 */
[----:B------:R3:W1:Y:S04]  /*6ec0*/  @P0 LDS.128 R128, [R6+0x400] ;  /* 0x0004000006800984 */ /* 0x0006680000000c00 */
[----:B------:R3:W1:Y:S04]  /*6ed0*/  @P0 LDS.128 R136, [R3+0x400] ;  /* 0x0004000003880984 */ /* 0x0006680000000c00 */
[----:B------:R3:W1:Y:S02]  /*6ee0*/  @P0 LDS.128 R144, [R8+0x400] ;  /* 0x0004000008900984 */ /* 0x0006640000000c00 */
.L_x_99:
[----:B------:R-:W-:Y:S05]  /*6ef0*/  BSYNC B1 ;  /* 0x0000000000017941 */ /* 0x000fea0003800000 */
.L_x_98:
[----:B---3--:R-:W-:Y:S05]  /*6f00*/  VIADD R3, R80, 0x40 ;  /* 0x0000004050037836 */ /* 0x008fea0000000000 */
[----:B------:R-:W-:Y:S04]  /*6f10*/  SHF.R.U32.HI R3, RZ, 0x15, R3 ;  /* 0x00000015ff037819 */ /* 0x000fe80000011603 */
[----:B------:R-:W-:Y:S11]  /*6f20*/  LOP3.LUT P0, RZ, R3, 0x3, R162, 0x48, !PT ;  /* 0x0000000303ff7812 */ /* 0x000ff600078048a2 */
[----:B------:R-:W-:Y:S02]  /*6f30*/  @!UPT UIADD3 URZ, UPT, UPT, URZ, URZ, URZ ;  /* 0x000000fffffff290 */ /* 0x000fe4000fffe0ff */
[----:B------:R-:W-:Y:S05]  /*6f40*/  @!P0 BRA `(.L_x_103) ;  /* 0x0000000000408947 */ /* 0x000fea0003800000 */
[----:B------:R-:W3:Y:S01]  /*6f50*/  LDCU.64 UR8, c[0x4][0x70] ;  /* 0x01000e00ff0877ac */ /* 0x000ee20008000a00 */
[----:B------:R-:W-:Y:S01]  /*6f60*/  MOV R3, 0x0 ;  /* 0x0000000000037802 */ /* 0x000fe20000000f00 */
[----:B------:R-:W-:Y:S02]  /*6f70*/  HFMA2 R12, -RZ, RZ, 0, 5.9604644775390625e-08 ;  /* 0x00000001ff0c7431 */ /* 0x000fe400000001ff */
[----:B------:R-:W-:Y:S02]  /*6f80*/  IMAD.MOV.U32 R8, RZ, RZ, 0x192 ;  /* 0x00000192ff087424 */ /* 0x000fe400078e00ff */
[----:B------:R-:W-:Y:S01]  /*6f90*/  IMAD.MOV.U32 R13, RZ, RZ, RZ ;  /* 0x000000ffff0d7224 */ /* 0x000fe200078e00ff */
[----:B------:R-:W5:Y:S01]  /*6fa0*/  LDCU.64 UR6, c[0x4][0x78] ;  /* 0x01000f00ff0677ac */ /* 0x000f620008000a00 */
[----:B------:R-:W1:Y:S01]  /*6fb0*/  LDC.64 R2, c[0x4][R3] ;  /* 0x0100000003027b82 */ /* 0x000e620000000a00 */
[----:B------:R-:W2:Y:S01]  /*6fc0*/  LDCU.64 UR4, c[0x4][0x10] ;  /* 0x01000200ff0477ac */ /* 0x000ea20008000a00 */
[----:B---3--:R-:W-:Y:S01]  /*6fd0*/  MOV R5, UR9 ;  /* 0x0000000900057c02 */ /* 0x008fe20008000f00 */
[----:B------:R-:W-:Y:S01]  /*6fe0*/  IMAD.U32 R4, RZ, RZ, UR8 ;  /* 0x00000008ff047e24 */ /* 0x000fe2000f8e00ff */
[----:B-----5:R-:W-:Y:S01]  /*6ff0*/  MOV R7, UR7 ;  /* 0x0000000700077c02 */ /* 0x020fe20008000f00 */
[----:B------:R-:W-:Y:S01]  /*7000*/  IMAD.U32 R6, RZ, RZ, UR6 ;  /* 0x00000006ff067e24 */ /* 0x000fe2000f8e00ff */
[----:B--2---:R-:W-:Y:S01]  /*7010*/  MOV R11, UR5 ;  /* 0x00000005000b7c02 */ /* 0x004fe20008000f00 */
[----:B------:R-:W-:Y:S02]  /*7020*/  IMAD.U32 R10, RZ, RZ, UR4 ;  /* 0x00000004ff0a7e24 */ /* 0x000fe4000f8e00ff */
[----:B------:R-:W-:Y:S07]  /*7030*/  LEPC R20, `(.L_x_103) ;  /* 0x000000001014794e */ /* 0x000fee0000000000 */
[----:B-1--4-:R-:W-:Y:S05]  /*7040*/  CALL.ABS.NOINC R2 ;  /* 0x0000000002007343 */ /* 0x012fea0003c00000 */
.L_x_103:
[----:B------:R-:W-:Y:S05]  /*7050*/  WARPSYNC.ALL ;  /* 0x0000000000007948 */ /* 0x000fea0003800000 */
[----:B------:R-:W-:Y:S01]  /*7060*/  R2UR UR4, R80 ;  /* 0x00000000500472ca */ /* 0x000fe200000e0000 */
[--C-:B----4-:R-:W-:Y:S01]  /*7070*/  HADD2.F32 R82, -RZ, R88.reuse.H0_H0 ;  /* 0x20000058ff527230 */ /* 0x110fe20000004100 */
[----:B------:R-:W-:Y:S01]  /*7080*/  ISETP.NE.AND P6, PT, R176, RZ, PT ;  /* 0x000000ffb000720c */ /* 0x000fe20003fc5270 */
[----:B------:R-:W-:Y:S01]  /*7090*/  HADD2.F32 R83, -RZ, R88.H1_H1 ;  /* 0x30000058ff537230 */ /* 0x000fe20000004100 */
[----:B--2---:R-:W-:Y:S01]  /*70a0*/  MOV R0, UR51 ;  /* 0x0000003300007c02 */ /* 0x004fe20008000f00 */
[--C-:B------:R-:W-:Y:S01]  /*70b0*/  HADD2.F32 R84, -RZ, R89.reuse.H0_H0 ;  /* 0x20000059ff547230 */ /* 0x100fe20000004100 */
[----:B------:R-:W-:Y:S01]  /*70c0*/  MOV R85, UR37 ;  /* 0x0000002500557c02 */ /* 0x000fe20008000f00 */
[----:B------:R-:W-:Y:S01]  /*70d0*/  HADD2.F32 R86, -RZ, R89.H1_H1 ;  /* 0x30000059ff567230 */ /* 0x000fe20000004100 */
[----:B------:R-:W-:Y:S01]  /*70e0*/  ISETP.NE.AND P0, PT, R170, RZ, PT ;  /* 0x000000ffaa00720c */ /* 0x000fe20003f05270 */
[----:B------:R-:W-:Y:S04]  /*70f0*/  BSSY.RECONVERGENT B0, `(.L_x_104) ;  /* 0x00000fc000007945 */ /* 0x000fe80003800200 */
[----:B------:R-:W2:Y:S02]  /*7100*/  LDTM.x64 R4, tmem[UR4+0x40] ;  /* 0x00004004000479ee */ /* 0x000ea40008340000 */
[----:B------:R-:W-:Y:S04]  /*7110*/  @P6 LEA R0, R0, UR48, 0x3 ;  /* 0x0000003000006c11 */ /* 0x000fe8000f8e18ff */
[----:B------:R-:W-:Y:S04]  /*7120*/  @P6 IADD3 R0, PT, PT, R0, 0x50, RZ ;  /* 0x0000005000006810 */ /* 0x000fe80007ffe0ff */
[----:B------:R-:W-:Y:S01]  /*7130*/  @P6 PRMT R85, R85, 0x654, R0 ;  /* 0x0000065455556816 */ /* 0x000fe20000000000 */
[C---:B--2---:R-:W-:Y:S01]  /*7140*/  FMUL R0, R78.reuse, R4 ;  /* 0x000000044e007220 */ /* 0x044fe20000400000 */
[C---:B------:R-:W-:Y:S01]  /*7150*/  FMUL R2, R78.reuse, R5 ;  /* 0x000000054e027220 */ /* 0x040fe20000400000 */
[C---:B------:R-:W-:Y:S01]  /*7160*/  FMUL R3, R78.reuse, R6 ;  /* 0x000000064e037220 */ /* 0x040fe20000400000 */
[C---:B------:R-:W-:Y:S01]  /*7170*/  FMUL R7, R78.reuse, R7 ;  /* 0x000000074e077220 */ /* 0x040fe20000400000 */
[C---:B------:R-:W-:Y:S01]  /*7180*/  FFMA R0, R81.reuse, R82, R0 ;  /* 0x0000005251007223 */ /* 0x040fe20000000000 */
[C---:B------:R-:W-:Y:S01]  /*7190*/  FFMA R2, R81.reuse, R83, R2 ;  /* 0x0000005351027223 */ /* 0x040fe20000000002 */
[--C-:B------:R-:W-:Y:S02]  /*71a0*/  HADD2.F32 R83, -RZ, R90.reuse.H0_H0 ;  /* 0x2000005aff537230 */ /* 0x100fe40000004100 */
[C---:B------:R-:W-:Y:S01]  /*71b0*/  FFMA R3, R81.reuse, R84, R3 ;  /* 0x0000005451037223 */ /* 0x040fe20000000003 */
[----:B------:R-:W-:Y:S01]  /*71c0*/  FFMA R7, R81, R86, R7 ;  /* 0x0000005651077223 */ /* 0x000fe20000000007 */
[----:B------:R-:W-:Y:S01]  /*71d0*/  FMUL R4, R78, R8 ;  /* 0x000000084e047220 */ /* 0x000fe20000400000 */
[----:B-1----:R-:W-:Y:S01]  /*71e0*/  F2FP.F16.F32.PACK_AB R92, R2, R0 ;  /* 0x00000000025c723e */ /* 0x002fe200000000ff */
[----:B------:R-:W-:Y:S02]  /*71f0*/  HADD2.F32 R82, -RZ, R90.H1_H1 ;  /* 0x3000005aff527230 */ /* 0x000fe40000004100 */
[C---:B------:R-:W-:Y:S01]  /*7200*/  FMUL R5, R78.reuse, R9 ;  /* 0x000000094e057220 */ /* 0x040fe20000400000 */
[----:B------:R-:W-:Y:S01]  /*7210*/  F2FP.F16.F32.PACK_AB R93, R7, R3 ;  /* 0x00000003075d723e */ /* 0x000fe200000000ff */
        /* <DEDUP_REMOVED lines=19> */
[----:B------:R1:W-:Y:S01]  /*7350*/  STS.128 [R178+UR48+0x4400], R92 ;  /* 0x0044005cb2007988 */ /* 0x0003e20008000c30 */
        /* <DEDUP_REMOVED lines=8> */
[C---:B------:R-:W-:Y:S01]  /*73e0*/  FMUL R14, R78.reuse, R18 ;  /* 0x000000124e0e7220 */ /* 0x040fe20000400000 */
[----:B------:R-:W-:Y:S01]  /*73f0*/  F2FP.F16.F32.PACK_AB R117, R15, R10 ;  /* 0x0000000a0f75723e */ /* 0x000fe200000000ff */
[C---:B------:R-:W-:Y:S01]  /*7400*/  FFMA R12, R81.reuse, R3, R12 ;  /* 0x00000003510c7223 */ /* 0x040fe2000000000c */
[--C-:B------:R-:W-:Y:S02]  /*7410*/  HADD2.F32 R3, -RZ, R99.reuse.H0_H0 ;  /* 0x20000063ff037230 */ /* 0x100fe40000004100 */
[C---:B------:R-:W-:Y:S01]  /*7420*/  FFMA R13, R81.reuse, R0, R13 ;  /* 0x00000000510d7223 */ /* 0x040fe2000000000d */
[----:B------:R-:W-:Y:S02]  /*7430*/  HADD2.F32 R2, -RZ, R99.H1_H1 ;  /* 0x30000063ff027230 */ /* 0x000fe40000004100 */
[C---:B------:R-:W-:Y:S01]  /*7440*/  FMUL R19, R78.reuse, R19 ;  /* 0x000000134e137220 */ /* 0x040fe20000400000 */
[--C-:B------:R-:W-:Y:S02]  /*7450*/  HADD2.F32 R83, -RZ, R104.reuse.H0_H0 ;  /* 0x20000068ff537230 */ /* 0x100fe40000004100 */
[----:B------:R-:W-:Y:S01]  /*7460*/  FFMA R14, R81, R3, R14 ;  /* 0x00000003510e7223 */ /* 0x000fe2000000000e */
[----:B------:R-:W-:Y:S01]  /*7470*/  F2FP.F16.F32.PACK_AB R118, R13, R12 ;  /* 0x0000000c0d76723e */ /* 0x000fe200000000ff */
        /* <DEDUP_REMOVED lines=38> */
[C---:B------:R-:W-:Y:S01]  /*76e0*/  FMUL R31, R78.reuse, R31 ;  /* 0x0000001f4e1f7220 */ /* 0x040fe20000400000 */
[----:B------:R3:W-:Y:S01]  /*76f0*/  STS.128 [R177+0x4400], R124 ;  /* 0x0044007cb1007388 */ /* 0x0007e20000000c00 */
[--C-:B------:R-:W-:Y:S02]  /*7700*/  HADD2.F32 R3, -RZ, R114.reuse.H0_H0 ;  /* 0x20000072ff037230 */ /* 0x100fe40000004100 */
[----:B------:R-:W-:Y:S01]  /*7710*/  FFMA R26, R81, R0, R26 ;  /* 0x00000000511a7223 */ /* 0x000fe2000000001a */
[----:B------:R-:W-:Y:S01]  /*7720*/  HADD2.F32 R0, -RZ, R113.H1_H1 ;  /* 0x30000071ff007230 */ /* 0x000fe20000004100 */
[----:B------:R-:W-:Y:S01]  /*7730*/  F2FP.F16.F32.PACK_AB R132, R25, R24 ;  /* 0x000000181984723e */ /* 0x000fe200000000ff */
[C---:B------:R-:W-:Y:S01]  /*7740*/  FMUL R28, R78.reuse, R32 ;  /* 0x000000204e1c7220 */ /* 0x040fe20000400000 */
[----:B------:R-:W-:Y:S02]  /*7750*/  HADD2.F32 R2, -RZ, R114.H1_H1 ;  /* 0x30000072ff027230 */ /* 0x000fe40000004100 */
[C---:B------:R-:W-:Y:S01]  /*7760*/  FMUL R29, R78.reuse, R33 ;  /* 0x000000214e1d7220 */ /* 0x040fe20000400000 */
[--C-:B------:R-:W-:Y:S02]  /*7770*/  HADD2.F32 R83, -RZ, R115.reuse.H0_H0 ;  /* 0x20000073ff537230 */ /* 0x100fe40000004100 */
[C---:B------:R-:W-:Y:S01]  /*7780*/  FFMA R31, R81.reuse, R0, R31 ;  /* 0x00000000511f7223 */ /* 0x040fe2000000001f */
[C---:B------:R-:W-:Y:S01]  /*7790*/  FFMA R28, R81.reuse, R3, R28 ;  /* 0x00000003511c7223 */ /* 0x040fe2000000001c */
[----:B------:R-:W-:Y:S01]  /*77a0*/  FFMA R29, R81, R2, R29 ;  /* 0x00000002511d7223 */ /* 0x000fe2000000001d */
[C---:B------:R-:W-:Y:S01]  /*77b0*/  FMUL R30, R78.reuse, R34 ;  /* 0x000000224e1e7220 */ /* 0x040fe20000400000 */
[----:B------:R-:W-:Y:S01]  /*77c0*/  HADD2.F32 R82, -RZ, R115.H1_H1 ;  /* 0x30000073ff527230 */ /* 0x000fe20000004100 */
[----:B------:R-:W-:Y:S01]  /*77d0*/  F2FP.F16.F32.PACK_AB R133, R31, R26 ;  /* 0x0000001a1f85723e */ /* 0x000fe200000000ff */
        /* <DEDUP_REMOVED lines=16> */
[----:B-1----:R-:W-:Y:S01]  /*78e0*/  F2FP.F16.F32.PACK_AB R92, R33, R32 ;  /* 0x00000020215c723e */ /* 0x002fe200000000ff */
        /* <DEDUP_REMOVED lines=42> */
[--C-:B------:R-:W-:Y:S02]  /*7b90*/  HADD2.F32 R3, -RZ, R136.reuse.H0_H0 ;  /* 0x20000088ff037230 */ /* 0x100fe40000004100 */
[C---:B------:R-:W-:Y:S01]  /*7ba0*/  FFMA R46, R81.reuse, R83, R46 ;  /* 0x00000053512e7223 */ /* 0x040fe2000000002e */
[C---:B------:R-:W-:Y:S01]  /*7bb0*/  FMUL R48, R78.reuse, R52 ;  /* 0x000000344e307220 */ /* 0x040fe20000400000 */
        /* <DEDUP_REMOVED lines=17> */
[C---:B------:R-:W-:Y:S01]  /*7cd0*/  FFMA R52, R81.reuse, R0, R52 ;  /* 0x0000000051347223 */ /* 0x040fe20000000034 */
[C---:B------:R-:W-:Y:S01]  /*7ce0*/  FFMA R53, R81.reuse, R2, R53 ;  /* 0x0000000251357223 */ /* 0x040fe20000000035 */
[----:B------:R-:W-:Y:S02]  /*7cf0*/  HADD2.F32 R0, -RZ, R139.H1_H1 ;  /* 0x3000008bff007230 */ /* 0x000fe40000004100 */
[----:B------:R-:W-:Y:S01]  /*7d00*/  FFMA R54, R81, R3, R54 ;  /* 0x0000000351367223 */ /* 0x000fe20000000036 */
[C---:B------:R-:W-:Y:S01]  /*7d10*/  FMUL R59, R78.reuse, R59 ;  /* 0x0000003b4e3b7220 */ /* 0x040fe20000400000 */
[--C-:B------:R-:W-:Y:S02]  /*7d20*/  HADD2.F32 R3, -RZ, R144.reuse.H0_H0 ;  /* 0x20000090ff037230 */ /* 0x100fe40000004100 */
[C---:B------:R-:W-:Y:S01]  /*7d30*/  FMUL R56, R78.reuse, R60 ;  /* 0x0000003c4e387220 */ /* 0x040fe20000400000 */
[----:B------:R-:W-:Y:S02]  /*7d40*/  HADD2.F32 R2, -RZ, R144.H1_H1 ;  /* 0x30000090ff027230 */ /* 0x000fe40000004100 */
[C---:B------:R-:W-:Y:S01]  /*7d50*/  FMUL R57, R78.reuse, R61 ;  /* 0x0000003d4e397220 */ /* 0x040fe20000400000 */
[--C-:B------:R-:W-:Y:S01]  /*7d60*/  HADD2.F32 R83, -RZ, R145.reuse.H0_H0 ;  /* 0x20000091ff537230 */ /* 0x100fe20000004100 */
[----:B------:R-:W-:Y:S01]  /*7d70*/  F2FP.F16.F32.PACK_AB R118, R45, R44 ;  /* 0x0000002c2d76723e */ /* 0x000fe200000000ff */
[C---:B------:R-:W-:Y:S01]  /*7d80*/  FMUL R58, R78.reuse, R62 ;  /* 0x0000003e4e3a7220 */ /* 0x040fe20000400000 */
[----:B------:R-:W-:Y:S01]  /*7d90*/  F2FP.F16.F32.PACK_AB R119, R51, R46 ;  /* 0x0000002e3377723e */ /* 0x000fe200000000ff */
[C---:B------:R-:W-:Y:S01]  /*7da0*/  FFMA R59, R81.reuse, R0, R59 ;  /* 0x00000000513b7223 */ /* 0x040fe2000000003b */
[C---:B------:R-:W-:Y:S01]  /*7db0*/  FFMA R56, R81.reuse, R3, R56 ;  /* 0x0000000351387223 */ /* 0x040fe20000000038 */
[----:B------:R-:W-:Y:S02]  /*7dc0*/  HADD2.F32 R0, -RZ, R145.H1_H1 ;  /* 0x30000091ff007230 */ /* 0x000fe40000004100 */
[C---:B------:R-:W-:Y:S01]  /*7dd0*/  FFMA R57, R81.reuse, R2, R57 ;  /* 0x0000000251397223 */ /* 0x040fe20000000039 */
[----:B------:R1:W-:Y:S01]  /*7de0*/  STS.128 [R182+0x4400], R116 ;  /* 0x00440074b6007388 */ /* 0x0003e20000000c00 */
[C---:B------:R-:W-:Y:S01]  /*7df0*/  FMUL R63, R78.reuse, R63 ;  /* 0x0000003f4e3f7220 */ /* 0x040fe20000400000 */
[--C-:B------:R-:W-:Y:S02]  /*7e00*/  HADD2.F32 R3, -RZ, R146.reuse.H0_H0 ;  /* 0x20000092ff037230 */ /* 0x100fe40000004100 */
[C---:B------:R-:W-:Y:S01]  /*7e10*/  FFMA R58, R81.reuse, R83, R58 ;  /* 0x00000053513a7223 */ /* 0x040fe2000000003a */
        /* <DEDUP_REMOVED lines=8> */
[----:B---3--:R-:W-:Y:S01]  /*7ea0*/  F2FP.F16.F32.PACK_AB R124, R49, R48 ;  /* 0x00000030317c723e */ /* 0x008fe200000000ff */
[----:B------:R-:W-:Y:S01]  /*7eb0*/  FFMA R60, R81, R3, R60 ;  /* 0x00000003513c7223 */ /* 0x000fe2000000003c */
[----:B------:R-:W-:Y:S01]  /*7ec0*/  F2FP.F16.F32.PACK_AB R125, R55, R50 ;  /* 0x00000032377d723e */ /* 0x000fe200000000ff */
[----:B------:R-:W-:Y:S01]  /*7ed0*/  FFMA R61, R81, R2, R61 ;  /* 0x00000002513d7223 */ /* 0x000fe2000000003d */
[----:B------:R-:W-:Y:S01]  /*7ee0*/  F2FP.F16.F32.PACK_AB R126, R53, R52 ;  /* 0x00000034357e723e */ /* 0x000fe200000000ff */
[----:B------:R-:W-:Y:S01]  /*7ef0*/  FFMA R62, R81, R83, R62 ;  /* 0x00000053513e7223 */ /* 0x000fe2000000003e */
[----:B------:R-:W-:Y:S01]  /*7f00*/  F2FP.F16.F32.PACK_AB R127, R59, R54 ;  /* 0x000000363b7f723e */ /* 0x000fe200000000ff */
[----:B------:R-:W-:Y:S01]  /*7f10*/  FFMA R67, R81, R82, R67 ;  /* 0x0000005251437223 */ /* 0x000fe20000000043 */
[----:B----4-:R-:W-:Y:S02]  /*7f20*/  F2FP.F16.F32.PACK_AB R132, R57, R56 ;  /* 0x000000383984723e */ /* 0x010fe400000000ff */
[----:B------:R-:W-:Y:S01]  /*7f30*/  F2FP.F16.F32.PACK_AB R133, R63, R58 ;  /* 0x0000003a3f85723e */ /* 0x000fe200000000ff */
[----:B------:R1:W-:Y:S01]  /*7f40*/  STS.128 [R174+0x4400], R124 ;  /* 0x0044007cae007388 */ /* 0x0003e20000000c00 */
[----:B------:R-:W-:Y:S02]  /*7f50*/  F2FP.F16.F32.PACK_AB R134, R61, R60 ;  /* 0x0000003c3d86723e */ /* 0x000fe400000000ff */
[----:B------:R-:W-:Y:S02]  /*7f60*/  F2FP.F16.F32.PACK_AB R135, R67, R62 ;  /* 0x0000003e4387723e */ /* 0x000fe400000000ff */
[----:B------:R-:W-:Y:S02]  /*7f70*/  LEA R0, R101, UR48, 0x3 ;  /* 0x0000003065007c11 */ /* 0x000fe4000f8e18ff */
[----:B------:R-:W-:Y:S01]  /*7f80*/  @P6 SHF.L.U32 R3, R167, 0x1f, RZ ;  /* 0x0000001fa7036819 */ /* 0x000fe200000006ff */
        /* <DEDUP_REMOVED lines=9> */
[----:B------:R-:W-:Y:S02]  /*8020*/  UIADD3 UR8, UP0, UPT, UR52, 0x680, URZ ;  /* 0x0000068034087890 */ /* 0x000fe4000ff1e0ff */
[----:B------:R-:W-:Y:S02]  /*8030*/  UIADD3 UR5, UPT, UPT, UR41, 0x40, URZ ;  /* 0x0000004029057890 */ /* 0x000fe4000fffe0ff */
[----:B------:R-:W-:Y:S02]  /*8040*/  UIADD3 UR4, UPT, UPT, UR48, 0x4400, URZ ;  /* 0x0000440030047890 */ /* 0x000fe4000fffe0ff */
[----:B------:R-:W-:Y:S01]  /*8050*/  UIADD3.X UR9, UPT, UPT, URZ, UR53, URZ, UP0, !UPT ;  /* 0x00000035ff097290 */ /* 0x000fe200087fe4ff */
[----:B------:R-:W-:Y:S01]  /*8060*/  UMOV UR6, UR42 ;  /* 0x0000002a00067c82 */ /* 0x000fe20008000000 */
[----:B------:R-:W-:Y:S07]  /*8070*/  UMOV UR7, UR36 ;  /* 0x0000002400077c82 */ /* 0x000fee0008000000 */
[----:B------:R2:W-:Y:S01]  /*8080*/  UTMASTG.3D [UR4], [UR8] ;  /* 0x00000004080073b5 */ /* 0x0005e20008010000 */
[----:B------:R0:W-:Y:S01]  /*8090*/  UTMACMDFLUSH ;  /* 0x00000000000079b7 */ /* 0x0001e20000000000 */
[----:B--2---:R-:W-:Y:S04]  /*80a0*/  DEPBAR.LE SB0, 0x1 ;  /* 0x000080400000791a */ /* 0x004fe80000000000 */
.L_x_105:
[----:B------:R-:W-:Y:S05]  /*80b0*/  BSYNC.RECONVERGENT B0 ;  /* 0x0000000000007941 */ /* 0x000fea0003800200 */
.L_x_104:
[----:B------:R-:W-:Y:S01]  /*80c0*/  BAR.SYNC.DEFER_BLOCKING 0x1, 0x80 ;  /* 0x0042000000007b1d */ /* 0x000fe20000010000 */
[----:B------:R-:W-:Y:S04]  /*80d0*/  UIADD3 UR40, UPT, UPT, UR51, 0x1, URZ ;  /* 0x0000000133287890 */ /* 0x000fe8000fffe0ff */
[----:B------:R-:W-:Y:S04]  /*80e0*/  UISETP.NE.AND UP0, UPT, UR40, 0x4, UPT ;  /* 0x000000042800788c */ /* 0x000fe8000bf05270 */
[----:B------:R-:W-:Y:S01]  /*80f0*/  USEL UR40, UR40, URZ, UP0 ;  /* 0x000000ff28287287 */ /* 0x000fe20008000000 */
[----:B------:R2:W-:Y:S01]  /*8100*/  @P6 SYNCS.ARRIVE.TRANS64.RED.A1T0 RZ, [R85+URZ], RZ ;  /* 0x000000ff55ff69a7 */ /* 0x0005e200081004ff */
[----:B------:R-:W-:Y:S01]  /*8110*/  BSSY B1, `(.L_x_106) ;  /* 0x0000020000017945 */ /* 0x000fe20003800000 */
[----:B------:R-:W3:Y:S02]  /*8120*/  @P6 SYNCS.PHASECHK.TRANS64.TRYWAIT P0, [R0+URZ+0x30], R3 ;  /* 0x00003003000065a7 */ /* 0x000ee400080011ff */
[----:B---3--:R-:W-:Y:S01]  /*8130*/  @P6 SEL R103, RZ, 0x1, !P0 ;  /* 0x00000001ff676807 */ /* 0x008fe20004000000 */
[----:B--2---:R-:W-:Y:S06]  /*8140*/  @!P6 BRA `(.L_x_107) ;  /* 0x000000000070e947 */ /* 0x004fec0003800000 */
        /* <DEDUP_REMOVED lines=9> */
[----:B------:R-:W-:Y:S04]  /*81e0*/  SHF.L.U32 R7, R167, 0x1f, RZ ;  /* 0x0000001fa7077819 */ /* 0x000fe800000006ff */
[----:B------:R-:W2:Y:S02]  /*81f0*/  SYNCS.PHASECHK.TRANS64.TRYWAIT P0, [R0+URZ+0x30], R7 ;  /* 0x00003007000075a7 */ /* 0x000ea400080011ff */
[----:B--2---:R-:W-:Y:S05]  /*8200*/  @!P0 BRA `(.L_x_110) ;  /* 0x0000003400008947 */ /* 0x004fea0003800000 */
.L_x_109:
[----:B------:R-:W-:Y:S05]  /*8210*/  BSYNC B0 ;  /* 0x0000000000007941 */ /* 0x000fea0003800000 */
.L_x_108:
        /* <DEDUP_REMOVED lines=15> */
.L_x_107:
[----:B------:R-:W-:Y:S05]  /*8310*/  BSYNC B1 ;  /* 0x0000000000017941 */ /* 0x000fea0003800000 */
.L_x_106:
        /* <DEDUP_REMOVED lines=21> */
.L_x_111:
[----:B------:R-:W-:Y:S05]  /*8470*/  WARPSYNC.ALL ;  /* 0x0000000000007948 */ /* 0x000fea0003800000 */
[----:B------:R-:W-:Y:S01]  /*8480*/  R2UR UR4, R80 ;  /* 0x00000000500472ca */ /* 0x000fe200000e0000 */
[--C-:B----4-:R-:W-:Y:S01]  /*8490*/  HADD2.F32 R82, -RZ, R88.reuse.H0_H0 ;  /* 0x20000058ff527230 */ /* 0x110fe20000004100 */
[----:B------:R-:W-:Y:S01]  /*84a0*/  ISETP.NE.AND P6, PT, R176, RZ, PT ;  /* 0x000000ffb000720c */ /* 0x000fe20003fc5270 */
[----:B------:R-:W-:Y:S01]  /*84b0*/  HADD2.F32 R83, -RZ, R88.H1_H1 ;  /* 0x30000058ff537230 */ /* 0x000fe20000004100 */
[----:B------:R-:W-:Y:S01]  /*84c0*/  MOV R3, UR40 ;  /* 0x0000002800037c02 */ /* 0x000fe20008000f00 */
[----:B------:R-:W-:Y:S01]  /*84d0*/  BSSY.RECONVERGENT B0, `(.L_x_112) ;  /* 0x0000100000007945 */ /* 0x000fe20003800200 */
[----:B------:R-:W-:Y:S02]  /*84e0*/  MOV R84, UR37 ;  /* 0x0000002500547c02 */ /* 0x000fe40008000f00 */
[----:B------:R-:W-:Y:S05]  /*84f0*/  ISETP.NE.AND P0, PT, R170, RZ, PT ;  /* 0x000000ffaa00720c */ /* 0x000fea0003f05270 */
[----:B------:R-:W3:Y:S02]  /*8500*/  LDTM.x64 R4, tmem[UR4+0x80] ;  /* 0x00008004000479ee */ /* 0x000ee40008340000 */
[----:B------:R-:W-:Y:S04]  /*8510*/  @P6 LEA R3, R3, UR48, 0x3 ;  /* 0x0000003003036c11 */ /* 0x000fe8000f8e18ff */
[----:B------:R-:W-:Y:S04]  /*8520*/  @P6 IADD3 R3, PT, PT, R3, 0x50, RZ ;  /* 0x0000005003036810 */ /* 0x000fe80007ffe0ff */
[----:B------:R-:W-:Y:S01]  /*8530*/  @P6 PRMT R84, R84, 0x654, R3 ;  /* 0x0000065454546816 */ /* 0x000fe20000000003 */
[C---:B---3--:R-:W-:Y:S01]  /*8540*/  FMUL R0, R78.reuse, R4 ;  /* 0x000000044e007220 */ /* 0x048fe20000400000 */
[C---:B------:R-:W-:Y:S01]  /*8550*/  FMUL R3, R78.reuse, R6 ;  /* 0x000000064e037220 */ /* 0x040fe20000400000 */
[C---:B------:R-:W-:Y:S01]  /*8560*/  FMUL R4, R78.reuse, R8 ;  /* 0x000000084e047220 */ /* 0x040fe20000400000 */
[C---:B------:R-:W-:Y:S01]  /*8570*/  FMUL R6, R78.reuse, R10 ;  /* 0x0000000a4e067220 */ /* 0x040fe20000400000 */
[C---:B------:R-:W-:Y:S01]  /*8580*/  FFMA R0, R81.reuse, R82, R0 ;  /* 0x0000005251007223 */ /* 0x040fe20000000000 */
[C---:B------:R-:W-:Y:S01]  /*8590*/  FMUL R8, R78.reuse, R12 ;  /* 0x0000000c4e087220 */ /* 0x040fe20000400000 */
        /* <DEDUP_REMOVED lines=38> */
[--C-:B------:R-:W-:Y:S02]  /*8800*/  HADD2.F32 R64, -RZ, R89.reuse.H0_H0 ;  /* 0x20000059ff407230 */ /* 0x100fe40000004100 */
[C---:B------:R-:W-:Y:S01]  /*8810*/  FMUL R49, R78.reuse, R53 ;  /* 0x000000354e317220 */ /* 0x040fe20000400000 */
[C---:B------:R-:W-:Y:S01]  /*8820*/  FMUL R62, R78.reuse, R66 ;  /* 0x000000424e3e7220 */ /* 0x040fe20000400000 */
[----:B------:R-:W-:Y:S02]  /*8830*/  HADD2.F32 R66, -RZ, R89.H1_H1 ;  /* 0x30000059ff427230 */ /* 0x000fe40000004100 */
[C---:B------:R-:W-:Y:S01]  /*8840*/  FMUL R53, R78.reuse, R57 ;  /* 0x000000394e357220 */ /* 0x040fe20000400000 */
[C---:B------:R-:W-:Y:S01]  /*8850*/  FMUL R7, R78.reuse, R7 ;  /* 0x000000074e077220 */ /* 0x040fe20000400000 */
[C---:B------:R-:W-:Y:S01]  /*8860*/  FMUL R57, R78.reuse, R61 ;  /* 0x0000003d4e397220 */ /* 0x040fe20000400000 */
[----:B------:R-:W-:Y:S01]  /*8870*/  FMUL R61, R78, R65 ;  /* 0x000000414e3d7220 */ /* 0x000fe20000400000 */
[--C-:B------:R-:W-:Y:S02]  /*8880*/  HADD2.F32 R65, -RZ, R90.reuse.H0_H0 ;  /* 0x2000005aff417230 */ /* 0x100fe40000004100 */
[C---:B------:R-:W-:Y:S01]  /*8890*/  FFMA R2, R81.reuse, R83, R2 ;  /* 0x0000005351027223 */ /* 0x040fe20000000002 */
[C---:B------:R-:W-:Y:S01]  /*88a0*/  FFMA R3, R81.reuse, R64, R3 ;  /* 0x0000004051037223 */ /* 0x040fe20000000003 */
[----:B------:R-:W-:Y:S02]  /*88b0*/  HADD2.F32 R64, -RZ, R90.H1_H1 ;  /* 0x3000005aff407230 */ /* 0x000fe40000004100 */
[C---:B------:R-:W-:Y:S01]  /*88c0*/  FFMA R7, R81.reuse, R66, R7 ;  /* 0x0000004251077223 */ /* 0x040fe20000000007 */
[----:B------:R-:W-:Y:S01]  /*88d0*/  FFMA R4, R81, R65, R4 ;  /* 0x0000004151047223 */ /* 0x000fe20000000004 */
[--C-:B------:R-:W-:Y:S01]  /*88e0*/  HADD2.F32 R65, -RZ, R91.reuse.H0_H0 ;  /* 0x2000005bff417230 */ /* 0x100fe20000004100 */
[----:B-1----:R-:W-:Y:S01]  /*88f0*/  F2FP.F16.F32.PACK_AB R92, R2, R0 ;  /* 0x00000000025c723e */ /* 0x002fe200000000ff */
[----:B------:R-:W-:Y:S01]  /*8900*/  HADD2.F32 R0, -RZ, R91.H1_H1 ;  /* 0x3000005bff007230 */ /* 0x000fe20000004100 */
[----:B------:R-:W-:Y:S01]  /*8910*/  F2FP.F16.F32.PACK_AB R93, R7, R3 ;  /* 0x00000003075d723e */ /* 0x000fe200000000ff */
[--C-:B--2---:R-:W-:Y:S02]  /*8920*/  HADD2.F32 R3, -RZ, R96.reuse.H0_H0 ;  /* 0x20000060ff037230 */ /* 0x104fe40000004100 */
[C---:B------:R-:W-:Y:S01]  /*8930*/  FMUL R11, R78.reuse, R11 ;  /* 0x0000000b4e0b7220 */ /* 0x040fe20000400000 */
[----:B------:R-:W-:Y:S02]  /*8940*/  HADD2.F32 R2, -RZ, R96.H1_H1 ;  /* 0x30000060ff027230 */ /* 0x000fe40000004100 */
[C---:B------:R-:W-:Y:S01]  /*8950*/  FFMA R5, R81.reuse, R64, R5 ;  /* 0x0000004051057223 */ /* 0x040fe20000000005 */
[C---:B------:R-:W-:Y:S01]  /*8960*/  FFMA R6, R81.reuse, R65, R6 ;  /* 0x0000004151067223 */ /* 0x040fe20000000006 */
[C---:B------:R-:W-:Y:S01]  /*8970*/  FFMA R11, R81.reuse, R0, R11 ;  /* 0x00000000510b7223 */ /* 0x040fe2000000000b */
[--C-:B------:R-:W-:Y:S02]  /*8980*/  HADD2.F32 R0, -RZ, R97.reuse.H0_H0 ;  /* 0x20000061ff007230 */ /* 0x100fe40000004100 */
[C---:B------:R-:W-:Y:S01]  /*8990*/  FFMA R8, R81.reuse, R3, R8 ;  /* 0x0000000351087223 */ /* 0x040fe20000000008 */
[--C-:B------:R-:W-:Y:S02]  /*89a0*/  HADD2.F32 R3, -RZ, R98.reuse.H0_H0 ;  /* 0x20000062ff037230 */ /* 0x100fe40000004100 */
[C---:B------:R-:W-:Y:S01]  /*89b0*/  FFMA R9, R81.reuse, R2, R9 ;  /* 0x0000000251097223 */ /* 0x040fe20000000009 */
[----:B------:R-:W-:Y:S02]  /*89c0*/  HADD2.F32 R2, -RZ, R97.H1_H1 ;  /* 0x30000061ff027230 */ /* 0x000fe40000004100 */
[C---:B------:R-:W-:Y:S01]  /*89d0*/  FMUL R15, R78.reuse, R15 ;  /* 0x0000000f4e0f7220 */ /* 0x040fe20000400000 */
[----:B------:R-:W-:Y:S01]  /*89e0*/  FFMA R10, R81, R0, R10 ;  /* 0x00000000510a7223 */ /* 0x000fe2000000000a */
[----:B------:R-:W-:Y:S01]  /*89f0*/  HADD2.F32 R0, -RZ, R98.H1_H1 ;  /* 0x30000062ff007230 */ /* 0x000fe20000004100 */
[----:B------:R-:W-:Y:S01]  /*8a00*/  F2FP.F16.F32.PACK_AB R94, R5, R4 ;  /* 0x00000004055e723e */ /* 0x000fe200000000ff */
[--C-:B------:R-:W-:Y:S02]  /*8a10*/  HADD2.F32 R5, -RZ, R104.reuse.H0_H0 ;  /* 0x20000068ff057230 */ /* 0x100fe40000004100 */
[C---:B------:R-:W-:Y:S01]  /*8a20*/  FFMA R15, R81.reuse, R2, R15 ;  /* 0x00000002510f7223 */ /* 0x040fe2000000000f */
[--C-:B------:R-:W-:Y:S02]  /*8a30*/  HADD2.F32 R2, -RZ, R99.reuse.H1_H1 ;  /* 0x30000063ff027230 */ /* 0x100fe40000004100 */
[C---:B------:R-:W-:Y:S01]  /*8a40*/  FFMA R12, R81.reuse, R3, R12 ;  /* 0x00000003510c7223 */ /* 0x040fe2000000000c */
[----:B------:R-:W-:Y:S02]  /*8a50*/  HADD2.F32 R3, -RZ, R99.H0_H0 ;  /* 0x20000063ff037230 */ /* 0x000fe40000004100 */
[C---:B------:R-:W-:Y:S01]  /*8a60*/  FMUL R19, R78.reuse, R19 ;  /* 0x000000134e137220 */ /* 0x040fe20000400000 */
[----:B------:R-:W-:Y:S02]  /*8a70*/  HADD2.F32 R4, -RZ, R107.H1_H1 ;  /* 0x3000006bff047230 */ /* 0x000fe40000004100 */
[C---:B------:R-:W-:Y:S01]  /*8a80*/  FFMA R13, R81.reuse, R0, R13 ;  /* 0x00000000510d7223 */ /* 0x040fe2000000000d */
[----:B------:R-:W-:Y:S02]  /*8a90*/  HADD2.F32 R0, -RZ, R104.H1_H1 ;  /* 0x30000068ff007230 */ /* 0x000fe40000004100 */
[C---:B------:R-:W-:Y:S01]  /*8aa0*/  FFMA R14, R81.reuse, R3, R14 ;  /* 0x00000003510e7223 */ /* 0x040fe2000000000e */
[--C-:B------:R-:W-:Y:S02]  /*8ab0*/  HADD2.F32 R3, -RZ, R106.reuse.H0_H0 ;  /* 0x2000006aff037230 */ /* 0x100fe40000004100 */
[C---:B------:R-:W-:Y:S01]  /*8ac0*/  FFMA R19, R81.reuse, R2, R19 ;  /* 0x0000000251137223 */ /* 0x040fe20000000013 */
[----:B------:R-:W-:Y:S02]  /*8ad0*/  HADD2.F32 R2, -RZ, R105.H0_H0 ;  /* 0x20000069ff027230 */ /* 0x000fe40000004100 */
[C---:B------:R-:W-:Y:S01]  /*8ae0*/  FFMA R16, R81.reuse, R5, R16 ;  /* 0x0000000551107223 */ /* 0x040fe20000000010 */
[----:B------:R-:W-:Y:S02]  /*8af0*/  HADD2.F32 R5, -RZ, R107.H0_H0 ;  /* 0x2000006bff057230 */ /* 0x000fe40000004100 */
[C---:B------:R-:W-:Y:S01]  /*8b00*/  FFMA R17, R81.reuse, R0, R17 ;  /* 0x0000000051117223 */ /* 0x040fe20000000011 */
[----:B------:R-:W-:Y:S02]  /*8b10*/  HADD2.F32 R0, -RZ, R105.H1_H1 ;  /* 0x30000069ff007230 */ /* 0x000fe40000004100 */
[C---:B------:R-:W-:Y:S01]  /*8b20*/  FMUL R23, R78.reuse, R23 ;  /* 0x000000174e177220 */ /* 0x040fe20000400000 */
[C---:B------:R-:W-:Y:S01]  /*8b30*/  FFMA R18, R81.reuse, R2, R18 ;  /* 0x0000000251127223 */ /* 0x040fe20000000012 */
[----:B------:R-:W-:Y:S02]  /*8b40*/  HADD2.F32 R2, -RZ, R106.H1_H1 ;  /* 0x3000006aff027230 */ /* 0x000fe40000004100 */
[C---:B------:R-:W-:Y:S01]  /*8b50*/  FMUL R27, R78.reuse, R27 ;  /* 0x0000001b4e1b7220 */ /* 0x040fe20000400000 */
[C---:B------:R-:W-:Y:S01]  /*8b60*/  FFMA R23, R81.reuse, R0, R23 ;  /* 0x0000000051177223 */ /* 0x040fe20000000017 */
[----:B------:R-:W-:Y:S02]  /*8b70*/  HADD2.F32 R0, -RZ, R112.H0_H0 ;  /* 0x20000070ff007230 */ /* 0x000fe40000004100 */
[C---:B------:R-:W-:Y:S01]  /*8b80*/  FFMA R20, R81.reuse, R3, R20 ;  /* 0x0000000351147223 */ /* 0x040fe20000000014 */
[----:B------:R-:W-:Y:S02]  /*8b90*/  HADD2.F32 R3, -RZ, R114.H0_H0 ;  /* 0x20000072ff037230 */ /* 0x000fe40000004100 */
[C---:B------:R-:W-:Y:S01]  /*8ba0*/  FFMA R21, R81.reuse, R2, R21 ;  /* 0x0000000251157223 */ /* 0x040fe20000000015 */
[C---:B------:R-:W-:Y:S01]  /*8bb0*/  FFMA R22, R81.reuse, R5, R22 ;  /* 0x0000000551167223 */ /* 0x040fe20000000016 */
[C---:B------:R-:W-:Y:S01]  /*8bc0*/  FFMA R27, R81.reuse, R4, R27 ;  /* 0x00000004511b7223 */ /* 0x040fe2000000001b */
[C---:B------:R-:W-:Y:S01]  /*8bd0*/  FFMA R24, R81.reuse, R0, R24 ;  /* 0x0000000051187223 */ /* 0x040fe20000000018 */
[----:B------:R-:W-:Y:S02]  /*8be0*/  HADD2.F32 R2, -RZ, R112.H1_H1 ;  /* 0x30000070ff027230 */ /* 0x000fe40000004100 */
[C---:B------:R-:W-:Y:S01]  /*8bf0*/  FMUL R31, R78.reuse, R31 ;  /* 0x0000001f4e1f7220 */ /* 0x040fe20000400000 */
[----:B------:R-:W-:Y:S02]  /*8c00*/  HADD2.F32 R0, -RZ, R113.H0_H0 ;  /* 0x20000071ff007230 */ /* 0x000fe40000004100 */
[C---:B------:R-:W-:Y:S01]  /*8c10*/  FMUL R35, R78.reuse, R35 ;  /* 0x000000234e237220 */ /* 0x040fe20000400000 */
[----:B------:R-:W-:Y:S02]  /*8c20*/  HADD2.F32 R5, -RZ, R115.H0_H0 ;  /* 0x20000073ff057230 */ /* 0x000fe40000004100 */
[C---:B------:R-:W-:Y:S01]  /*8c30*/  FFMA R25, R81.reuse, R2, R25 ;  /* 0x0000000251197223 */ /* 0x040fe20000000019 */
[----:B------:R-:W-:Y:S02]  /*8c40*/  HADD2.F32 R2, -RZ, R114.H1_H1 ;  /* 0x30000072ff027230 */ /* 0x000fe40000004100 */
[----:B------:R-:W-:Y:S01]  /*8c50*/  FFMA R26, R81, R0, R26 ;  /* 0x00000000511a7223 */ /* 0x000fe2000000001a */
[----:B------:R-:W-:Y:S02]  /*8c60*/  HADD2.F32 R0, -RZ, R113.H1_H1 ;  /* 0x30000071ff007230 */ /* 0x000fe40000004100 */
[C---:B------:R-:W-:Y:S01]  /*8c70*/  FMUL R39, R78.reuse, R39 ;  /* 0x000000274e277220 */ /* 0x040fe20000400000 */
[----:B------:R-:W-:Y:S01]  /*8c80*/  HADD2.F32 R4, -RZ, R115.H1_H1 ;  /* 0x30000073ff047230 */ /* 0x000fe20000004100 */
[----:B------:R-:W-:Y:S01]  /*8c90*/  F2FP.F16.F32.PACK_AB R95, R11, R6 ;  /* 0x000000060b5f723e */ /* 0x000fe200000000ff */
[C---:B------:R-:W-:Y:S01]  /*8ca0*/  FMUL R43, R78.reuse, R43 ;  /* 0x0000002b4e2b7220 */ /* 0x040fe20000400000 */
[C---:B------:R-:W-:Y:S01]  /*8cb0*/  FFMA R31, R81.reuse, R0, R31 ;  /* 0x00000000511f7223 */ /* 0x040fe2000000001f */
[--C-:B------:R-:W-:Y:S02]  /*8cc0*/  HADD2.F32 R0, -RZ, R120.reuse.H0_H0 ;  /* 0x20000078ff007230 */ /* 0x100fe40000004100 */
[C---:B------:R-:W-:Y:S01]  /*8cd0*/  FFMA R28, R81.reuse, R3, R28 ;  /* 0x00000003511c7223 */ /* 0x040fe2000000001c */
[----:B------:R1:W-:Y:S01]  /*8ce0*/  STS.128 [R178+UR48+0x8400], R92 ;  /* 0x0084005cb2007988 */ /* 0x0003e20008000c30 */
[C---:B------:R-:W-:Y:S01]  /*8cf0*/  FFMA R29, R81.reuse, R2, R29 ;  /* 0x00000002511d7223 */ /* 0x040fe2000000001d */
[C---:B------:R-:W-:Y:S01]  /*8d00*/  FFMA R30, R81.reuse, R5, R30 ;  /* 0x00000005511e7223 */ /* 0x040fe2000000001e */
[C---:B------:R-:W-:Y:S01]  /*8d10*/  FFMA R35, R81.reuse, R4, R35 ;  /* 0x0000000451237223 */ /* 0x040fe20000000023 */
[----:B------:R-:W-:Y:S02]  /*8d20*/  HADD2.F32 R2, -RZ, R120.H1_H1 ;  /* 0x30000078ff027230 */ /* 0x000fe40000004100 */
[----:B------:R-:W-:Y:S01]  /*8d30*/  FFMA R32, R81, R0, R32 ;  /* 0x0000000051207223 */ /* 0x000fe20000000020 */
[--C-:B------:R-:W-:Y:S01]  /*8d40*/  HADD2.F32 R3, -RZ, R121.reuse.H0_H0 ;  /* 0x20000079ff037230 */ /* 0x100fe20000004100 */
[----:B------:R-:W-:Y:S01]  /*8d50*/  F2FP.F16.F32.PACK_AB R8, R9, R8 ;  /* 0x000000080908723e */ /* 0x000fe200000000ff */
[----:B------:R-:W-:Y:S02]  /*8d60*/  HADD2.F32 R0, -RZ, R121.H1_H1 ;  /* 0x30000079ff007230 */ /* 0x000fe40000004100 */
[C---:B------:R-:W-:Y:S01]  /*8d70*/  FFMA R33, R81.reuse, R2, R33 ;  /* 0x0000000251217223 */ /* 0x040fe20000000021 */
[--C-:B------:R-:W-:Y:S02]  /*8d80*/  HADD2.F32 R5, -RZ, R123.reuse.H0_H0 ;  /* 0x2000007bff057230 */ /* 0x100fe40000004100 */
[C---:B------:R-:W-:Y:S01]  /*8d90*/  FFMA R34, R81.reuse, R3, R34 ;  /* 0x0000000351227223 */ /* 0x040fe20000000022 */
[--C-:B------:R-:W-:Y:S02]  /*8da0*/  HADD2.F32 R3, -RZ, R122.reuse.H0_H0 ;  /* 0x2000007aff037230 */ /* 0x100fe40000004100 */
[----:B------:R-:W-:Y:S01]  /*8db0*/  FFMA R39, R81, R0, R39 ;  /* 0x0000000051277223 */ /* 0x000fe20000000027 */
[----:B------:R-:W-:Y:S01]  /*8dc0*/  HADD2.F32 R0, -RZ, R122.H1_H1 ;  /* 0x3000007aff007230 */ /* 0x000fe20000004100 */
[----:B------:R-:W-:Y:S01]  /*8dd0*/  F2FP.F16.F32.PACK_AB R9, R15, R10 ;  /* 0x0000000a0f09723e */ /* 0x000fe200000000ff */
[----:B------:R-:W-:Y:S02]  /*8de0*/  HADD2.F32 R2, -RZ, R123.H1_H1 ;  /* 0x3000007bff027230 */ /* 0x000fe40000004100 */
[C---:B------:R-:W-:Y:S01]  /*8df0*/  FFMA R36, R81.reuse, R3, R36 ;  /* 0x0000000351247223 */ /* 0x040fe20000000024 */
[--C-:B------:R-:W-:Y:S02]  /*8e00*/  HADD2.F32 R3, -RZ, R129.reuse.H0_H0 ;  /* 0x20000081ff037230 */ /* 0x100fe40000004100 */
[C---:B------:R-:W-:Y:S01]  /*8e10*/  FFMA R37, R81.reuse, R0, R37 ;  /* 0x0000000051257223 */ /* 0x040fe20000000025 */
[C---:B------:R-:W-:Y:S01]  /*8e20*/  FFMA R38, R81.reuse, R5, R38 ;  /* 0x0000000551267223 */ /* 0x040fe20000000026 */
[--C-:B------:R-:W-:Y:S02]  /*8e30*/  HADD2.F32 R0, -RZ, R128.reuse.H0_H0 ;  /* 0x20000080ff007230 */ /* 0x100fe40000004100 */
[----:B------:R-:W-:Y:S01]  /*8e40*/  FFMA R43, R81, R2, R43 ;  /* 0x00000002512b7223 */ /* 0x000fe2000000002b */
[----:B------:R-:W-:Y:S01]  /*8e50*/  HADD2.F32 R2, -RZ, R128.H1_H1 ;  /* 0x30000080ff027230 */ /* 0x000fe20000004100 */
[----:B------:R-:W-:Y:S01]  /*8e60*/  F2FP.F16.F32.PACK_AB R10, R13, R12 ;  /* 0x0000000c0d0a723e */ /* 0x000fe200000000ff */
[C---:B------:R-:W-:Y:S01]  /*8e70*/  FMUL R47, R78.reuse, R47 ;  /* 0x0000002f4e2f7220 */ /* 0x040fe20000400000 */
[----:B------:R-:W-:Y:S01]  /*8e80*/  F2FP.F16.F32.PACK_AB R11, R19, R14 ;  /* 0x0000000e130b723e */ /* 0x000fe200000000ff */
[C---:B------:R-:W-:Y:S01]  /*8e90*/  FFMA R40, R81.reuse, R0, R40 ;  /* 0x0000000051287223 */ /* 0x040fe20000000028 */
[----:B------:R-:W-:Y:S02]  /*8ea0*/  HADD2.F32 R0, -RZ, R129.H1_H1 ;  /* 0x30000081ff007230 */ /* 0x000fe40000004100 */
[C---:B------:R-:W-:Y:S01]  /*8eb0*/  FFMA R41, R81.reuse, R2, R41 ;  /* 0x0000000251297223 */ /* 0x040fe20000000029 */
[----:B------:R-:W-:Y:S01]  /*8ec0*/  FFMA R42, R81, R3, R42 ;  /* 0x00000003512a7223 */ /* 0x000fe2000000002a */
[----:B------:R1:W-:Y:S01]  /*8ed0*/  STS.128 [R179+0x8400], R8 ;  /* 0x00840008b3007388 */ /* 0x0003e20000000c00 */
[--C-:B------:R-:W-:Y:S01]  /*8ee0*/  HADD2.F32 R3, -RZ, R130.reuse.H0_H0 ;  /* 0x20000082ff037230 */ /* 0x100fe20000004100 */
[----:B------:R-:W-:Y:S01]  /*8ef0*/  F2FP.F16.F32.PACK_AB R16, R17, R16 ;  /* 0x000000101110723e */ /* 0x000fe200000000ff */
[----:B------:R-:W-:Y:S01]  /*8f00*/  HADD2.F32 R2, -RZ, R130.H1_H1 ;  /* 0x30000082ff027230 */ /* 0x000fe20000004100 */
[----:B------:R-:W-:Y:S01]  /*8f10*/  F2FP.F16.F32.PACK_AB R17, R23, R18 ;  /* 0x000000121711723e */ /* 0x000fe200000000ff */
[----:B------:R-:W-:Y:S01]  /*8f20*/  FFMA R47, R81, R0, R47 ;  /* 0x00000000512f7223 */ /* 0x000fe2000000002f */
[--C-:B------:R-:W-:Y:S01]  /*8f30*/  HADD2.F32 R5, -RZ, R131.reuse.H0_H0 ;  /* 0x20000083ff057230 */ /* 0x100fe20000004100 */
[----:B------:R-:W-:Y:S01]  /*8f40*/  F2FP.F16.F32.PACK_AB R18, R21, R20 ;  /* 0x000000141512723e */ /* 0x000fe200000000ff */
[----:B------:R-:W-:Y:S01]  /*8f50*/  HADD2.F32 R0, -RZ, R131.H1_H1 ;  /* 0x30000083ff007230 */ /* 0x000fe20000004100 */
[----:B------:R-:W-:Y:S01]  /*8f60*/  F2FP.F16.F32.PACK_AB R19, R27, R22 ;  /* 0x000000161b13723e */ /* 0x000fe200000000ff */
[C---:B------:R-:W-:Y:S01]  /*8f70*/  FMUL R51, R78.reuse, R51 ;  /* 0x000000334e337220 */ /* 0x040fe20000400000 */
[C---:B------:R-:W-:Y:S01]  /*8f80*/  FFMA R44, R81.reuse, R3, R44 ;  /* 0x00000003512c7223 */ /* 0x040fe2000000002c */
[C---:B------:R-:W-:Y:S01]  /*8f90*/  FFMA R45, R81.reuse, R2, R45 ;  /* 0x00000002512d7223 */ /* 0x040fe2000000002d */
[C---:B------:R-:W-:Y:S01]  /*8fa0*/  FFMA R46, R81.reuse, R5, R46 ;  /* 0x00000005512e7223 */ /* 0x040fe2000000002e */
[----:B------:R1:W-:Y:S01]  /*8fb0*/  STS.128 [R177+0x8400], R16 ;  /* 0x00840010b1007388 */ /* 0x0003e20000000c00 */
[----:B------:R-:W-:Y:S01]  /*8fc0*/  FFMA R51, R81, R0, R51 ;  /* 0x0000000051337223 */ /* 0x000fe20000000033 */
[--C-:B------:R-:W-:Y:S01]  /*8fd0*/  HADD2.F32 R3, -RZ, R136.reuse.H0_H0 ;  /* 0x20000088ff037230 */ /* 0x100fe20000004100 */
[----:B------:R-:W-:Y:S01]  /*8fe0*/  F2FP.F16.F32.PACK_AB R24, R25, R24 ;  /* 0x000000181918723e */ /* 0x000fe200000000ff */
[----:B------:R-:W-:Y:S01]  /*8ff0*/  HADD2.F32 R0, -RZ, R136.H1_H1 ;  /* 0x30000088ff007230 */ /* 0x000fe20000004100 */
[----:B------:R-:W-:Y:S01]  /*9000*/  F2FP.F16.F32.PACK_AB R25, R31, R26 ;  /* 0x0000001a1f19723e */ /* 0x000fe200000000ff */
        /* <DEDUP_REMOVED lines=16> */
[----:B------:R-:W-:Y:S01]  /*9110*/  FFMA R52, R81, R0, R52 ;  /* 0x0000000051347223 */ /* 0x000fe20000000034 */
[----:B------:R-:W-:Y:S01]  /*9120*/  F2FP.F16.F32.PACK_AB R35, R43, R38 ;  /* 0x000000262b23723e */ /* 0x000fe200000000ff */
[C---:B------:R-:W-:Y:S01]  /*9130*/  FFMA R53, R81.reuse, R2, R53 ;  /* 0x0000000251357223 */ /* 0x040fe20000000035 */
[----:B------:R-:W-:Y:S01]  /*9140*/  FFMA R54, R81, R3, R54 ;  /* 0x0000000351367223 */ /* 0x000fe20000000036 */
[----:B------:R-:W-:Y:S01]  /*9150*/  HADD2.F32 R0, -RZ, R139.H1_H1 ;  /* 0x3000008bff007230 */ /* 0x000fe20000004100 */
[----:B------:R-:W-:Y:S01]  /*9160*/  F2FP.F16.F32.PACK_AB R40, R41, R40 ;  /* 0x000000282928723e */ /* 0x000fe200000000ff */
[----:B------:R1:W-:Y:S01]  /*9170*/  STS.128 [R175+0x8400], R32 ;  /* 0x00840020af007388 */ /* 0x0003e20000000c00 */
[C---:B------:R-:W-:Y:S01]  /*9180*/  FMUL R59, R78.reuse, R59 ;  /* 0x0000003b4e3b7220 */ /* 0x040fe20000400000 */
[--C-:B------:R-:W-:Y:S01]  /*9190*/  HADD2.F32 R3, -RZ, R144.reuse.H0_H0 ;  /* 0x20000090ff037230 */ /* 0x100fe20000004100 */
[----:B------:R-:W-:Y:S01]  /*91a0*/  F2FP.F16.F32.PACK_AB R41, R47, R42 ;  /* 0x0000002a2f29723e */ /* 0x000fe200000000ff */
[----:B------:R-:W-:Y:S01]  /*91b0*/  HADD2.F32 R2, -RZ, R144.H1_H1 ;  /* 0x30000090ff027230 */ /* 0x000fe20000004100 */
[----:B------:R-:W-:Y:S01]  /*91c0*/  F2FP.F16.F32.PACK_AB R42, R45, R44 ;  /* 0x0000002c2d2a723e */ /* 0x000fe200000000ff */
[--C-:B------:R-:W-:Y:S01]  /*91d0*/  HADD2.F32 R5, -RZ, R145.reuse.H0_H0 ;  /* 0x20000091ff057230 */ /* 0x100fe20000004100 */
        /* <DEDUP_REMOVED lines=8> */
[----:B------:R-:W-:Y:S01]  /*9260*/  FFMA R58, R81, R5, R58 ;  /* 0x00000005513a7223 */ /* 0x000fe2000000003a */
[----:B------:R-:W-:Y:S01]  /*9270*/  HADD2.F32 R2, -RZ, R146.H1_H1 ;  /* 0x30000092ff027230 */ /* 0x000fe20000004100 */
[----:B------:R-:W-:Y:S01]  /*9280*/  F2FP.F16.F32.PACK_AB R48, R49, R48 ;  /* 0x000000303130723e */ /* 0x000fe200000000ff */
[--C-:B------:R-:W-:Y:S01]  /*9290*/  HADD2.F32 R5, -RZ, R147.reuse.H0_H0 ;  /* 0x20000093ff057230 */ /* 0x100fe20000004100 */
[----:B------:R-:W-:Y:S01]  /*92a0*/  F2FP.F16.F32.PACK_AB R49, R55, R50 ;  /* 0x000000323731723e */ /* 0x000fe200000000ff */
[----:B------:R-:W-:Y:S02]  /*92b0*/  HADD2.F32 R4, -RZ, R147.H1_H1 ;  /* 0x30000093ff047230 */ /* 0x000fe40000004100 */
[----:B------:R-:W-:Y:S01]  /*92c0*/  FFMA R63, R81, R0, R63 ;  /* 0x00000000513f7223 */ /* 0x000fe2000000003f */
[----:B------:R-:W-:Y:S01]  /*92d0*/  FMUL R67, R78, R67 ;  /* 0x000000434e437220 */ /* 0x000fe20000400000 */
[----:B------:R-:W-:Y:S01]  /*92e0*/  F2FP.F16.F32.PACK_AB R50, R53, R52 ;  /* 0x000000343532723e */ /* 0x000fe200000000ff */
[----:B------:R-:W-:Y:S01]  /*92f0*/  FFMA R60, R81, R3, R60 ;  /* 0x00000003513c7223 */ /* 0x000fe2000000003c */
[----:B------:R-:W-:Y:S01]  /*9300*/  F2FP.F16.F32.PACK_AB R51, R59, R54 ;  /* 0x000000363b33723e */ /* 0x000fe200000000ff */
[C---:B------:R-:W-:Y:S01]  /*9310*/  FFMA R61, R81.reuse, R2, R61 ;  /* 0x00000002513d7223 */ /* 0x040fe2000000003d */
[C---:B------:R-:W-:Y:S01]  /*9320*/  FFMA R62, R81.reuse, R5, R62 ;  /* 0x00000005513e7223 */ /* 0x040fe2000000003e */
[----:B------:R-:W-:Y:S01]  /*9330*/  FFMA R67, R81, R4, R67 ;  /* 0x0000000451437223 */ /* 0x000fe20000000043 */
[----:B------:R-:W-:Y:S01]  /*9340*/  F2FP.F16.F32.PACK_AB R56, R57, R56 ;  /* 0x000000383938723e */ /* 0x000fe200000000ff */
[----:B------:R1:W-:Y:S01]  /*9350*/  STS.128 [R174+0x8400], R48 ;  /* 0x00840030ae007388 */ /* 0x0003e20000000c00 */
[----:B------:R-:W-:Y:S02]  /*9360*/  F2FP.F16.F32.PACK_AB R57, R63, R58 ;  /* 0x0000003a3f39723e */ /* 0x000fe400000000ff */
        /* <DEDUP_REMOVED lines=22> */
.L_x_113:
[----:B------:R-:W-:Y:S05]  /*94d0*/  BSYNC.RECONVERGENT B0 ;  /* 0x0000000000007941 */ /* 0x000fea0003800200 */
.L_x_112:
        /* <DEDUP_REMOVED lines=13> */
[----:B-1----:R-:W-:Y:S04]  /*95b0*/  @P1 IADD3 R9, PT, PT, R101, UR48, RZ ;  /* 0x0000003065091c10 */ /* 0x002fe8000fffe0ff */
[----:B------:R-:W-:Y:S01]  /*95c0*/  @P1 IADD3 R7, PT, PT, R102, R9, RZ ;  /* 0x0000000966071210 */ /* 0x000fe20007ffe0ff */
[--C-:B------:R-:W-:Y:S02]  /*95d0*/  @P1 IMAD.IADD R5, R100, 0x1, R9.reuse ;  /* 0x0000000164051824 */ /* 0x100fe400078e0209 */
[----:B------:R-:W-:Y:S01]  /*95e0*/  @P1 IMAD.IADD R2, R110, 0x1, R9 ;  /* 0x000000016e021824 */ /* 0x000fe200078e0209 */
[----:B------:R-:W-:Y:S06]  /*95f0*/  @P0 BRA `(.L_x_117) ;  /* 0x00000000000c0947 */ /* 0x000fec0003800000 */
[----:B------:R-:W-:Y:S04]  /*9600*/  SHF.L.U32 R0, R167, 0x1f, RZ ;  /* 0x0000001fa7007819 */ /* 0x000fe800000006ff */
[----:B------:R-:W1:Y:S02]  /*9610*/  SYNCS.PHASECHK.TRANS64.TRYWAIT P0, [R3+URZ+0x30], R0 ;  /* 0x00003000030075a7 */ /* 0x000e6400080011ff */
[----:B-1----:R-:W-:Y:S05]  /*9620*/  @!P0 BRA `(.L_x_118) ;  /* 0x00000020000c8947 */ /* 0x002fea0003800000 */
.L_x_117:
[----:B------:R-:W-:Y:S05]  /*9630*/  BSYNC B0 ;  /* 0x0000000000007941 */ /* 0x000fea0003800000 */
.L_x_116:
[----:B------:R-:W-:Y:S11]  /*9640*/  ISETP.NE.AND P0, PT, R108, RZ, PT ;  /* 0x000000ff6c00720c */ /* 0x000ff60003f05270 */
[----:B------:R-:W-:Y:S02]  /*9650*/  @!UPT UIADD3 URZ, UPT, UPT, URZ, URZ, URZ ;  /* 0x000000fffffff290 */ /* 0x000fe4000fffe0ff */
[----:B------:R2:W3:Y:S01]  /*9660*/  @P0 LDS.128 R88, [R101+UR48+0x400] ;  /* 0x0004003065580984 */ /* 0x0004e20008000c00 */
[----:B-1----:R-:W-:Y:S01]  /*9670*/  @P0 IMAD.IADD R3, R102, 0x1, R5 ;  /* 0x0000000166030824 */ /* 0x002fe200078e0205 */
[C---:B------:R-:W-:Y:S01]  /*9680*/  @P0 IADD3 R4, PT, PT, R110.reuse, R5, RZ ;  /* 0x000000056e040210 */ /* 0x040fe20007ffe0ff */
[C---:B------:R-:W-:Y:S01]  /*9690*/  @P0 IMAD.IADD R0, R110.reuse, 0x1, R7 ;  /* 0x000000016e000824 */ /* 0x040fe200078e0207 */
[----:B------:R2:W4:Y:S02]  /*96a0*/  @P0 LDS.128 R96, [R2+0x400] ;  /* 0x0004000002600984 */ /* 0x0005240000000c00 */
[----:B------:R-:W-:Y:S02]  /*96b0*/  @P0 IADD3 R110, PT, PT, R110, R3, RZ ;  /* 0x000000036e6e0210 */ /* 0x000fe40007ffe0ff */
[----:B------:R2:W1:Y:S04]  /*96c0*/  @P0 LDS.128 R104, [R7+0x400] ;  /* 0x0004000007680984 */ /* 0x0004680000000c00 */
[----:B------:R2:W1:Y:S04]  /*96d0*/  @P0 LDS.128 R112, [R0+0x400] ;  /* 0x0004000000700984 */ /* 0x0004680000000c00 */
[----:B------:R2:W1:Y:S04]  /*96e0*/  @P0 LDS.128 R120, [R5+0x400] ;  /* 0x0004000005780984 */ /* 0x0004680000000c00 */
[----:B------:R2:W1:Y:S04]  /*96f0*/  @P0 LDS.128 R128, [R4+0x400] ;  /* 0x0004000004800984 */ /* 0x0004680000000c00 */
[----:B------:R2:W1:Y:S04]  /*9700*/  @P0 LDS.128 R136, [R3+0x400] ;  /* 0x0004000003880984 */ /* 0x0004680000000c00 */
[----:B------:R2:W1:Y:S02]  /*9710*/  @P0 LDS.128 R144, [R110+0x400] ;  /* 0x000400006e900984 */ /* 0x0004640000000c00 */
.L_x_115:
[----:B------:R-:W-:Y:S05]  /*9720*/  BSYNC B1 ;  /* 0x0000000000017941 */ /* 0x000fea0003800000 */
.L_x_114:
[----:B--2---:R-:W-:Y:S05]  /*9730*/  VIADD R3, R80, 0xc0 ;  /* 0x000000c050037836 */ /* 0x004fea0000000000 */
[----:B------:R-:W-:Y:S04]  /*9740*/  SHF.R.U32.HI R3, RZ, 0x15, R3 ;  /* 0x00000015ff037819 */ /* 0x000fe80000011603 */
[----:B------:R-:W-:Y:S11]  /*9750*/  LOP3.LUT P0, RZ, R3, 0x3, R162, 0x48, !PT ;  /* 0x0000000303ff7812 */ /* 0x000ff600078048a2 */
[----:B------:R-:W-:Y:S02]  /*9760*/  @!UPT UIADD3 URZ, UPT, UPT, URZ, URZ, URZ ;  /* 0x000000fffffff290 */ /* 0x000fe4000fffe0ff */
[----:B------:R-:W-:Y:S05]  /*9770*/  @!P0 BRA `(.L_x_119) ;  /* 0x0000000000408947 */ /* 0x000fea0003800000 */
[----:B------:R-:W2:Y:S01]  /*9780*/  LDCU.64 UR8, c[0x4][0x70] ;  /* 0x01000e00ff0877ac */ /* 0x000ea20008000a00 */
[----:B------:R-:W-:Y:S01]  /*9790*/  MOV R3, 0x0 ;  /* 0x0000000000037802 */ /* 0x000fe20000000f00 */
[----:B------:R-:W-:Y:S02]  /*97a0*/  HFMA2 R12, -RZ, RZ, 0, 5.9604644775390625e-08 ;  /* 0x00000001ff0c7431 */ /* 0x000fe400000001ff */
[----:B-1----:R-:W-:Y:S02]  /*97b0*/  IMAD.MOV.U32 R8, RZ, RZ, 0x192 ;  /* 0x00000192ff087424 */ /* 0x002fe400078e00ff */
[----:B------:R-:W-:Y:S01]  /*97c0*/  IMAD.MOV.U32 R13, RZ, RZ, RZ ;  /* 0x000000ffff0d7224 */ /* 0x000fe200078e00ff */
[----:B------:R-:W1:Y:S01]  /*97d0*/  LDCU.64 UR6, c[0x4][0x78] ;  /* 0x01000f00ff0677ac */ /* 0x000e620008000a00 */
[----:B------:R-:W3:Y:S01]  /*97e0*/  LDC.64 R2, c[0x4][R3] ;  /* 0x0100000003027b82 */ /* 0x000ee20000000a00 */
[----:B------:R-:W5:Y:S01]  /*97f0*/  LDCU.64 UR4, c[0x4][0x10] ;  /* 0x01000200ff0477ac */ /* 0x000f620008000a00 */
[----:B--2---:R-:W-:Y:S01]  /*9800*/  MOV R5, UR9 ;  /* 0x0000000900057c02 */ /* 0x004fe20008000f00 */
[----:B------:R-:W-:Y:S01]  /*9810*/  IMAD.U32 R4, RZ, RZ, UR8 ;  /* 0x00000008ff047e24 */ /* 0x000fe2000f8e00ff */
[----:B-1----:R-:W-:Y:S01]  /*9820*/  MOV R7, UR7 ;  /* 0x0000000700077c02 */ /* 0x002fe20008000f00 */
[----:B------:R-:W-:Y:S01]  /*9830*/  IMAD.U32 R6, RZ, RZ, UR6 ;  /* 0x00000006ff067e24 */ /* 0x000fe2000f8e00ff */
[----:B-----5:R-:W-:Y:S01]  /*9840*/  MOV R11, UR5 ;  /* 0x00000005000b7c02 */ /* 0x020fe20008000f00 */
[----:B------:R-:W-:Y:S02]  /*9850*/  IMAD.U32 R10, RZ, RZ, UR4 ;  /* 0x00000004ff0a7e24 */ /* 0x000fe4000f8e00ff */
[----:B------:R-:W-:Y:S07]  /*9860*/  LEPC R20, `(.L_x_119) ;  /* 0x000000001014794e */ /* 0x000fee0000000000 */
[----:B---34-:R-:W-:Y:S05]  /*9870*/  CALL.ABS.NOINC R2 ;  /* 0x0000000002007343 */ /* 0x018fea0003c00000 */
.L_x_119:
[----:B------:R-:W-:Y:S01]  /*9880*/  ISETP.NE.AND P0, PT, R170, RZ, PT ;  /* 0x000000ffaa00720c */ /* 0x000fe20003f05270 */
[----:B------:R-:W-:Y:S05]  /*9890*/  WARPSYNC.ALL ;  /* 0x0000000000007948 */ /* 0x000fea0003800000 */
[----:B------:R-:W-:Y:S01]  /*98a0*/  R2UR UR4, R80 ;  /* 0x00000000500472ca */ /* 0x000fe200000e0000 */
[--C-:B---3--:R-:W-:Y:S01]  /*98b0*/  HADD2.F32 R82, -RZ, R88.reuse.H0_H0 ;  /* 0x20000058ff527230 */ /* 0x108fe20000004100 */
[----:B------:R-:W-:Y:S01]  /*98c0*/  R2UR UR5, R87 ;  /* 0x00000000570572ca */ /* 0x000fe200000e0000 */
[----:B------:R-:W-:Y:S01]  /*98d0*/  HADD2.F32 R84, -RZ, R88.H1_H1 ;  /* 0x30000058ff547230 */ /* 0x000fe20000004100 */
[----:B------:R-:W-:Y:S01]  /*98e0*/  BSSY.RECONVERGENT B0, `(.L_x_120) ;  /* 0x00000fd000007945 */ /* 0x000fe20003800200 */
[--C-:B------:R-:W-:Y:S02]  /*98f0*/  HADD2.F32 R83, -RZ, R89.reuse.H0_H0 ;  /* 0x20000059ff537230 */ /* 0x100fe40000004100 */
[----:B------:R-:W-:Y:S02]  /*9900*/  HADD2.F32 R86, -RZ, R89.H1_H1 ;  /* 0x30000059ff567230 */ /* 0x000fe40000004100 */
[--C-:B------:R-:W-:Y:S02]  /*9910*/  HADD2.F32 R85, -RZ, R90.reuse.H0_H0 ;  /* 0x2000005aff557230 */ /* 0x100fe40000004100 */
[----:B------:R-:W-:Y:S02]  /*9920*/  HADD2.F32 R88, -RZ, R90.H1_H1 ;  /* 0x3000005aff587230 */ /* 0x000fe40000004100 */
[----:B-1----:R-:W1:Y:S01]  /*9930*/  LDTM.x64 R4, tmem[UR4+0xc0] ;  /* 0x0000c004000479ee */ /* 0x002e620008340000 */
[----:B------:R-:W-:Y:S01]  /*9940*/  NOP ;  /* 0x0000000000007918 */ /* 0x000fe20000000000 */
[----:B------:R-:W-:Y:S01]  /*9950*/  UIADD3 UR5, UPT, UPT, UR5, 0xb0, URZ ;  /* 0x000000b005057890 */ /* 0x000fe2000fffe0ff */
[--C-:B------:R-:W-:Y:S02]  /*9960*/  HADD2.F32 R87, -RZ, R91.reuse.H0_H0 ;  /* 0x2000005bff577230 */ /* 0x100fe40000004100 */
[----:B------:R-:W-:Y:S01]  /*9970*/  HADD2.F32 R90, -RZ, R91.H1_H1 ;  /* 0x3000005bff5a7230 */ /* 0x000fe20000004100 */
[----:B------:R-:W-:Y:S01]  /*9980*/  UPRMT UR5, UR37, 0x654, UR5 ;  /* 0x0000065425057896 */ /* 0x000fe20008000005 */
[--C-:B----4-:R-:W-:Y:S02]  /*9990*/  HADD2.F32 R89, -RZ, R96.reuse.H0_H0 ;  /* 0x20000060ff597230 */ /* 0x110fe40000004100 */
[----:B------:R-:W-:Y:S02]  /*99a0*/  HADD2.F32 R91, -RZ, R96.H1_H1 ;  /* 0x30000060ff5b7230 */ /* 0x000fe40000004100 */
[--C-:B------:R-:W-:Y:S02]  /*99b0*/  HADD2.F32 R92, -RZ, R97.reuse.H0_H0 ;  /* 0x20000061ff5c7230 */ /* 0x100fe40000004100 */
[----:B------:R-:W-:Y:S02]  /*99c0*/  HADD2.F32 R94, -RZ, R97.H1_H1 ;  /* 0x30000061ff5e7230 */ /* 0x000fe40000004100 */
[----:B-1----:R-:W-:Y:S01]  /*99d0*/  SYNCS.ARRIVE.TRANS64.RED.A1T0 RZ, [UR5], RZ ;  /* 0x000000ffffff79a7 */ /* 0x002fe20008100405 */
[--C-:B------:R-:W-:Y:S02]  /*99e0*/  HADD2.F32 R93, -RZ, R98.reuse.H0_H0 ;  /* 0x20000062ff5d7230 */ /* 0x100fe40000004100 */
[----:B------:R-:W-:Y:S02]  /*99f0*/  HADD2.F32 R96, -RZ, R98.H1_H1 ;  /* 0x30000062ff607230 */ /* 0x000fe40000004100 */
[--C-:B------:R-:W-:Y:S02]  /*9a00*/  HADD2.F32 R95, -RZ, R99.reuse.H0_H0 ;  /* 0x20000063ff5f7230 */ /* 0x100fe40000004100 */
[----:B------:R-:W-:Y:S02]  /*9a10*/  HADD2.F32 R98, -RZ, R99.H1_H1 ;  /* 0x30000063ff627230 */ /* 0x000fe40000004100 */
[C---:B------:R-:W-:Y:S01]  /*9a20*/  FMUL R4, R78.reuse, R4 ;  /* 0x000000044e047220 */ /* 0x040fe20000400000 */
[C---:B------:R-:W-:Y:S01]  /*9a30*/  FMUL R5, R78.reuse, R5 ;  /* 0x000000054e057220 */ /* 0x040fe20000400000 */
[C---:B------:R-:W-:Y:S01]  /*9a40*/  FMUL R6, R78.reuse, R6 ;  /* 0x000000064e067220 */ /* 0x040fe20000400000 */
[C---:B------:R-:W-:Y:S01]  /*9a50*/  FMUL R7, R78.reuse, R7 ;  /* 0x000000074e077220 */ /* 0x040fe20000400000 */
[C---:B------:R-:W-:Y:S01]  /*9a60*/  FFMA R4, R81.reuse, R82, R4 ;  /* 0x0000005251047223 */ /* 0x040fe20000000004 */
[C---:B------:R-:W-:Y:S01]  /*9a70*/  FFMA R5, R81.reuse, R84, R5 ;  /* 0x0000005451057223 */ /* 0x040fe20000000005 */
[C---:B------:R-:W-:Y:S01]  /*9a80*/  FFMA R6, R81.reuse, R83, R6 ;  /* 0x0000005351067223 */ /* 0x040fe20000000006 */
[----:B------:R-:W-:Y:S01]  /*9a90*/  FFMA R7, R81, R86, R7 ;  /* 0x0000005651077223 */ /* 0x000fe20000000007 */
[C---:B------:R-:W-:Y:S01]  /*9aa0*/  FMUL R8, R78.reuse, R8 ;  /* 0x000000084e087220 */ /* 0x040fe20000400000 */
[C---:B------:R-:W-:Y:S01]  /*9ab0*/  FMUL R9, R78.reuse, R9 ;  /* 0x000000094e097220 */ /* 0x040fe20000400000 */
[----:B------:R-:W-:Y:S01]  /*9ac0*/  F2FP.F16.F32.PACK_AB R4, R5, R4 ;  /* 0x000000040504723e */ /* 0x000fe200000000ff */
[C---:B------:R-:W-:Y:S01]  /*9ad0*/  FMUL R10, R78.reuse, R10 ;  /* 0x0000000a4e0a7220 */ /* 0x040fe20000400000 */
[----:B------:R-:W-:Y:S01]  /*9ae0*/  F2FP.F16.F32.PACK_AB R5, R7, R6 ;  /* 0x000000060705723e */ /* 0x000fe200000000ff */
[C---:B------:R-:W-:Y:S01]  /*9af0*/  FFMA R8, R81.reuse, R85, R8 ;  /* 0x0000005551087223 */ /* 0x040fe20000000008 */
[C---:B------:R-:W-:Y:S01]  /*9b00*/  FFMA R9, R81.reuse, R88, R9 ;  /* 0x0000005851097223 */ /* 0x040fe20000000009 */
[----:B------:R-:W-:Y:S01]  /*9b10*/  FFMA R10, R81, R87, R10 ;  /* 0x00000057510a7223 */ /* 0x000fe2000000000a */
[C---:B------:R-:W-:Y:S01]  /*9b20*/  FMUL R11, R78.reuse, R11 ;  /* 0x0000000b4e0b7220 */ /* 0x040fe20000400000 */
[C---:B------:R-:W-:Y:S01]  /*9b30*/  FMUL R0, R78.reuse, R12 ;  /* 0x0000000c4e007220 */ /* 0x040fe20000400000 */
[C---:B------:R-:W-:Y:S01]  /*9b40*/  FMUL R2, R78.reuse, R13 ;  /* 0x0000000d4e027220 */ /* 0x040fe20000400000 */
[----:B------:R-:W-:Y:S01]  /*9b50*/  F2FP.F16.F32.PACK_AB R6, R9, R8 ;  /* 0x000000080906723e */ /* 0x000fe200000000ff */
[C---:B------:R-:W-:Y:S01]  /*9b60*/  FFMA R11, R81.reuse, R90, R11 ;  /* 0x0000005a510b7223 */ /* 0x040fe2000000000b */
[C---:B------:R-:W-:Y:S01]  /*9b70*/  FFMA R0, R81.reuse, R89, R0 ;  /* 0x0000005951007223 */ /* 0x040fe20000000000 */
[----:B------:R-:W-:Y:S01]  /*9b80*/  FFMA R2, R81, R91, R2 ;  /* 0x0000005b51027223 */ /* 0x000fe20000000002 */
[C---:B------:R-:W-:Y:S01]  /*9b90*/  FMUL R3, R78.reuse, R14 ;  /* 0x0000000e4e037220 */ /* 0x040fe20000400000 */
[C---:B------:R-:W-:Y:S01]  /*9ba0*/  FMUL R15, R78.reuse, R15 ;  /* 0x0000000f4e0f7220 */ /* 0x040fe20000400000 */
[----:B------:R-:W-:Y:S01]  /*9bb0*/  F2FP.F16.F32.PACK_AB R7, R11, R10 ;  /* 0x0000000a0b07723e */ /* 0x000fe200000000ff */
[----:B------:R-:W-:Y:S01]  /*9bc0*/  FMUL R12, R78, R16 ;  /* 0x000000104e0c7220 */ /* 0x000fe20000400000 */
[----:B------:R-:W-:Y:S01]  /*9bd0*/  F2FP.F16.F32.PACK_AB R8, R2, R0 ;  /* 0x000000000208723e */ /* 0x000fe200000000ff */
[C---:B------:R-:W-:Y:S01]  /*9be0*/  FFMA R3, R81.reuse, R92, R3 ;  /* 0x0000005c51037223 */ /* 0x040fe20000000003 */
[C---:B------:R-:W-:Y:S01]  /*9bf0*/  FFMA R15, R81.reuse, R94, R15 ;  /* 0x0000005e510f7223 */ /* 0x040fe2000000000f */
[----:B------:R1:W-:Y:S01]  /*9c00*/  STS.128 [R178+UR48+0xc400], R4 ;  /* 0x00c40004b2007988 */ /* 0x0003e20008000c30 */
[----:B------:R-:W-:Y:S01]  /*9c10*/  FFMA R12, R81, R93, R12 ;  /* 0x0000005d510c7223 */ /* 0x000fe2000000000c */
[C---:B------:R-:W-:Y:S01]  /*9c20*/  FMUL R13, R78.reuse, R17 ;  /* 0x000000114e0d7220 */ /* 0x040fe20000400000 */
[C---:B------:R-:W-:Y:S01]  /*9c30*/  FMUL R14, R78.reuse, R18 ;  /* 0x000000124e0e7220 */ /* 0x040fe20000400000 */
[----:B------:R-:W-:Y:S01]  /*9c40*/  F2FP.F16.F32.PACK_AB R9, R15, R3 ;  /* 0x000000030f09723e */ /* 0x000fe200000000ff */
[--C-:B------:R-:W-:Y:S02]  /*9c50*/  HADD2.F32 R97, -RZ, R104.reuse.H0_H0 ;  /* 0x20000068ff617230 */ /* 0x100fe40000004100 */
[C---:B------:R-:W-:Y:S01]  /*9c60*/  FFMA R13, R81.reuse, R96, R13 ;  /* 0x00000060510d7223 */ /* 0x040fe2000000000d */
[----:B------:R-:W-:Y:S01]  /*9c70*/  FFMA R14, R81, R95, R14 ;  /* 0x0000005f510e7223 */ /* 0x000fe2000000000e */
[C---:B------:R-:W-:Y:S01]  /*9c80*/  FMUL R19, R78.reuse, R19 ;  /* 0x000000134e137220 */ /* 0x040fe20000400000 */
[----:B------:R-:W-:Y:S02]  /*9c90*/  HADD2.F32 R100, -RZ, R104.H1_H1 ;  /* 0x30000068ff647230 */ /* 0x000fe40000004100 */
[C---:B------:R-:W-:Y:S01]  /*9ca0*/  FMUL R16, R78.reuse, R20 ;  /* 0x000000144e107220 */ /* 0x040fe20000400000 */
[----:B------:R-:W-:Y:S01]  /*9cb0*/  F2FP.F16.F32.PACK_AB R10, R13, R12 ;  /* 0x0000000c0d0a723e */ /* 0x000fe200000000ff */
[C---:B------:R-:W-:Y:S01]  /*9cc0*/  FFMA R19, R81.reuse, R98, R19 ;  /* 0x0000006251137223 */ /* 0x040fe20000000013 */
[--C-:B------:R-:W-:Y:S02]  /*9cd0*/  HADD2.F32 R99, -RZ, R105.reuse.H0_H0 ;  /* 0x20000069ff637230 */ /* 0x100fe40000004100 */
[----:B------:R-:W-:Y:S01]  /*9ce0*/  FFMA R16, R81, R97, R16 ;  /* 0x0000006151107223 */ /* 0x000fe20000000010 */
[C---:B------:R-:W-:Y:S01]  /*9cf0*/  FMUL R17, R78.reuse, R21 ;  /* 0x000000154e117220 */ /* 0x040fe20000400000 */
[----:B------:R-:W-:Y:S01]  /*9d00*/  HADD2.F32 R102, -RZ, R105.H1_H1 ;  /* 0x30000069ff667230 */ /* 0x000fe20000004100 */
[----:B------:R-:W-:Y:S01]  /*9d10*/  F2FP.F16.F32.PACK_AB R11, R19, R14 ;  /* 0x0000000e130b723e */ /* 0x000fe200000000ff */
[C---:B------:R-:W-:Y:S01]  /*9d20*/  FMUL R18, R78.reuse, R22 ;  /* 0x000000164e127220 */ /* 0x040fe20000400000 */
[C---:B------:R-:W-:Y:S01]  /*9d30*/  FFMA R17, R81.reuse, R100, R17 ;  /* 0x0000006451117223 */ /* 0x040fe20000000011 */
[--C-:B------:R-:W-:Y:S02]  /*9d40*/  HADD2.F32 R101, -RZ, R106.reuse.H0_H0 ;  /* 0x2000006aff657230 */ /* 0x100fe40000004100 */
[C---:B------:R-:W-:Y:S01]  /*9d50*/  FMUL R23, R78.reuse, R23 ;  /* 0x000000174e177220 */ /* 0x040fe20000400000 */
[----:B------:R1:W-:Y:S01]  /*9d60*/  STS.128 [R179+0xc400], R8 ;  /* 0x00c40008b3007388 */ /* 0x0003e20000000c00 */
[----:B------:R-:W-:Y:S01]  /*9d70*/  FFMA R18, R81, R99, R18 ;  /* 0x0000006351127223 */ /* 0x000fe20000000012 */
[----:B------:R-:W-:Y:S01]  /*9d80*/  F2FP.F16.F32.PACK_AB R16, R17, R16 ;  /* 0x000000101110723e */ /* 0x000fe200000000ff */
[----:B------:R-:W-:Y:S01]  /*9d90*/  FFMA R23, R81, R102, R23 ;  /* 0x0000006651177223 */ /* 0x000fe20000000017 */
[----:B------:R-:W-:Y:S02]  /*9da0*/  HADD2.F32 R104, -RZ, R106.H1_H1 ;  /* 0x3000006aff687230 */ /* 0x000fe40000004100 */
[C---:B------:R-:W-:Y:S01]  /*9db0*/  FMUL R20, R78.reuse, R24 ;  /* 0x000000184e147220 */ /* 0x040fe20000400000 */
[--C-:B------:R-:W-:Y:S02]  /*9dc0*/  HADD2.F32 R103, -RZ, R107.reuse.H0_H0 ;  /* 0x2000006bff677230 */ /* 0x100fe40000004100 */
[C---:B------:R-:W-:Y:S01]  /*9dd0*/  FMUL R21, R78.reuse, R25 ;  /* 0x000000194e157220 */ /* 0x040fe20000400000 */
[----:B------:R-:W-:Y:S01]  /*9de0*/  F2FP.F16.F32.PACK_AB R17, R23, R18 ;  /* 0x000000121711723e */ /* 0x000fe200000000ff */
[C---:B------:R-:W-:Y:S01]  /*9df0*/  FFMA R20, R81.reuse, R101, R20 ;  /* 0x0000006551147223 */ /* 0x040fe20000000014 */
[----:B------:R-:W-:Y:S02]  /*9e00*/  HADD2.F32 R106, -RZ, R107.H1_H1 ;  /* 0x3000006bff6a7230 */ /* 0x000fe40000004100 */
[----:B------:R-:W-:Y:S01]  /*9e10*/  FFMA R21, R81, R104, R21 ;  /* 0x0000006851157223 */ /* 0x000fe20000000015 */
[C---:B------:R-:W-:Y:S01]  /*9e20*/  FMUL R22, R78.reuse, R26 ;  /* 0x0000001a4e167220 */ /* 0x040fe20000400000 */
[--C-:B------:R-:W-:Y:S02]  /*9e30*/  HADD2.F32 R105, -RZ, R112.reuse.H0_H0 ;  /* 0x20000070ff697230 */ /* 0x100fe40000004100 */
[C---:B------:R-:W-:Y:S01]  /*9e40*/  FMUL R27, R78.reuse, R27 ;  /* 0x0000001b4e1b7220 */ /* 0x040fe20000400000 */
[----:B------:R-:W-:Y:S01]  /*9e50*/  HADD2.F32 R108, -RZ, R112.H1_H1 ;  /* 0x30000070ff6c7230 */ /* 0x000fe20000004100 */
[----:B------:R-:W-:Y:S01]  /*9e60*/  F2FP.F16.F32.PACK_AB R18, R21, R20 ;  /* 0x000000141512723e */ /* 0x000fe200000000ff */
[C---:B------:R-:W-:Y:S01]  /*9e70*/  FFMA R22, R81.reuse, R103, R22 ;  /* 0x0000006751167223 */ /* 0x040fe20000000016 */
        /* <DEDUP_REMOVED lines=9> */
[--C-:B------:R-:W-:Y:S01]  /*9f10*/  HADD2.F32 R109, -RZ, R114.reuse.H0_H0 ;  /* 0x20000072ff6d7230 */ /* 0x100fe20000004100 */
[----:B------:R1:W-:Y:S01]  /*9f20*/  STS.128 [R177+0xc400], R16 ;  /* 0x00c40010b1007388 */ /* 0x0003e20000000c00 */
        /* <DEDUP_REMOVED lines=69> */
[C---:B------:R-:W-:Y:S01]  /*a380*/  FFMA R45, R81.reuse, R128, R45 ;  /* 0x00000080512d7223 */ /* 0x040fe2000000002d */
[C---:B------:R-:W-:Y:S01]  /*a390*/  FMUL R46, R78.reuse, R50 ;  /* 0x000000324e2e7220 */ /* 0x040fe20000400000 */
[--C-:B------:R-:W-:Y:S02]  /*a3a0*/  HADD2.F32 R129, -RZ, R136.reuse.H0_H0 ;  /* 0x20000088ff817230 */ /* 0x100fe40000004100 */
[C---:B------:R-:W-:Y:S01]  /*a3b0*/  FMUL R51, R78.reuse, R51 ;  /* 0x000000334e337220 */ /* 0x040fe20000400000 */
[----:B------:R-:W-:Y:S02]  /*a3c0*/  HADD2.F32 R132, -RZ, R136.H1_H1 ;  /* 0x30000088ff847230 */ /* 0x000fe40000004100 */
[C---:B------:R-:W-:Y:S01]  /*a3d0*/  FMUL R48, R78.reuse, R52 ;  /* 0x000000344e307220 */ /* 0x040fe20000400000 */
[--C-:B------:R-:W-:Y:S02]  /*a3e0*/  HADD2.F32 R131, -RZ, R137.reuse.H0_H0 ;  /* 0x20000089ff837230 */ /* 0x100fe40000004100 */
[C---:B------:R-:W-:Y:S01]  /*a3f0*/  FMUL R49, R78.reuse, R53 ;  /* 0x000000354e317220 */ /* 0x040fe20000400000 */
[C---:B------:R-:W-:Y:S01]  /*a400*/  FFMA R46, R81.reuse, R127, R46 ;  /* 0x0000007f512e7223 */ /* 0x040fe2000000002e */
[----:B------:R-:W-:Y:S02]  /*a410*/  HADD2.F32 R134, -RZ, R137.H1_H1 ;  /* 0x30000089ff867230 */ /* 0x000fe40000004100 */
[C---:B------:R-:W-:Y:S01]  /*a420*/  FMUL R50, R78.reuse, R54 ;  /* 0x000000364e327220 */ /* 0x040fe20000400000 */
[C---:B------:R-:W-:Y:S01]  /*a430*/  FFMA R51, R81.reuse, R130, R51 ;  /* 0x0000008251337223 */ /* 0x040fe20000000033 */
        /* <DEDUP_REMOVED lines=11> */
[----:B------:R-:W-:Y:S01]  /*a4f0*/  FFMA R55, R81, R134, R55 ;  /* 0x0000008651377223 */ /* 0x000fe20000000037 */
[--C-:B------:R-:W-:Y:S02]  /*a500*/  HADD2.F32 R137, -RZ, R144.reuse.H0_H0 ;  /* 0x20000090ff897230 */ /* 0x100fe40000004100 */
[C---:B------:R-:W-:Y:S01]  /*a510*/  FMUL R59, R78.reuse, R59 ;  /* 0x0000003b4e3b7220 */ /* 0x040fe20000400000 */
[----:B------:R-:W-:Y:S01]  /*a520*/  F2FP.F16.F32.PACK_AB R42, R45, R44 ;  /* 0x0000002c2d2a723e */ /* 0x000fe200000000ff */
[----:B------:R-:W-:Y:S01]  /*a530*/  FFMA R52, R81, R133, R52 ;  /* 0x0000008551347223 */ /* 0x000fe20000000034 */
[----:B------:R-:W-:Y:S01]  /*a540*/  F2FP.F16.F32.PACK_AB R43, R51, R46 ;  /* 0x0000002e332b723e */ /* 0x000fe200000000ff */
[----:B------:R-:W-:Y:S02]  /*a550*/  HADD2.F32 R140, -RZ, R144.H1_H1 ;  /* 0x30000090ff8c7230 */ /* 0x000fe40000004100 */
[C---:B------:R-:W-:Y:S01]  /*a560*/  FMUL R56, R78.reuse, R60 ;  /* 0x0000003c4e387220 */ /* 0x040fe20000400000 */
[C---:B------:R-:W-:Y:S01]  /*a570*/  FFMA R53, R81.reuse, R136, R53 ;  /* 0x0000008851357223 */ /* 0x040fe20000000035 */
[--C-:B------:R-:W-:Y:S01]  /*a580*/  HADD2.F32 R139, -RZ, R145.reuse.H0_H0 ;  /* 0x20000091ff8b7230 */ /* 0x100fe20000004100 */
[----:B------:R1:W-:Y:S01]  /*a590*/  STS.128 [R182+0xc400], R40 ;  /* 0x00c40028b6007388 */ /* 0x0003e20000000c00 */
        /* <DEDUP_REMOVED lines=15> */
[----:B------:R-:W-:Y:S02]  /*a690*/  HADD2.F32 R146, -RZ, R147.H1_H1 ;  /* 0x30000093ff927230 */ /* 0x000fe40000004100 */
[C---:B------:R-:W-:Y:S01]  /*a6a0*/  FMUL R62, R78.reuse, R66 ;  /* 0x000000424e3e7220 */ /* 0x040fe20000400000 */
[----:B------:R-:W-:Y:S01]  /*a6b0*/  F2FP.F16.F32.PACK_AB R49, R55, R50 ;  /* 0x000000323731723e */ /* 0x000fe200000000ff */
        /* <DEDUP_REMOVED lines=31> */
.L_x_121:
[----:B------:R-:W-:Y:S05]  /*a8b0*/  BSYNC.RECONVERGENT B0 ;  /* 0x0000000000007941 */ /* 0x000fea0003800200 */
.L_x_120:
[----:B------:R-:W-:Y:S01]  /*a8c0*/  BAR.SYNC.DEFER_BLOCKING 0x1, 0x80 ;  /* 0x0042000000007b1d */ /* 0x000fe20000010000 */
[----:B------:R-:W-:Y:S01]  /*a8d0*/  UISETP.NE.AND UP0, UPT, UR49, -0x4, UPT ;  /* 0xfffffffc3100788c */ /* 0x000fe2000bf05270 */
[----:B------:R-:W-:Y:S08]  /*a8e0*/  IADD3 R76, PT, PT, R76, 0x1, RZ ;  /* 0x000000014c4c7810 */ /* 0x000ff00007ffe0ff */
[----:B------:R-:W-:Y:S05]  /*a8f0*/  BRA.U !UP0, `(.L_x_122) ;  /* 0x0000000108287547 */ /* 0x000fea000b800000 */
[----:B------:R-:W-:Y:S01]  /*a900*/  ISETP.NE.AND P0, PT, R176, RZ, PT ;  /* 0x000000ffb000720c */ /* 0x000fe20003f05270 */
[----:B------:R-:W-:Y:S01]  /*a910*/  IMAD.U32 R3, RZ, RZ, UR51 ;  /* 0x00000033ff037e24 */ /* 0x000fe2000f8e00ff */
[----:B------:R-:W-:Y:S01]  /*a920*/  UIADD3 UR51, UPT, UPT, UR51, 0x1, URZ ;  /* 0x0000000133337890 */ /* 0x000fe2000fffe0ff */
[----:B------:R-:W-:Y:S03]  /*a930*/  IMAD.U32 R0, RZ, RZ, UR37 ;  /* 0x00000025ff007e24 */ /* 0x000fe6000f8e00ff */
[----:B------:R-:W-:Y:S04]  /*a940*/  UISETP.NE.AND UP0, UPT, UR51, 0x4, UPT ;  /* 0x000000043300788c */ /* 0x000fe8000bf05270 */
[----:B------:R-:W-:Y:S03]  /*a950*/  USEL UR51, UR51, URZ, UP0 ;  /* 0x000000ff33337287 */ /* 0x000fe60008000000 */
[----:B------:R-:W-:Y:S05]  /*a960*/  @P0 LEA R3, R3, UR48, 0x3 ;  /* 0x0000003003030c11 */ /* 0x000fea000f8e18ff */
[----:B------:R-:W-:Y:S05]  /*a970*/  @P0 VIADD R3, R3, 0x50 ;  /* 0x0000005003030836 */ /* 0x000fea0000000000 */
[----:B------:R-:W-:Y:S04]  /*a980*/  @P0 PRMT R0, R0, 0x654, R3 ;  /* 0x0000065400000816 */ /* 0x000fe80000000003 */
[----:B------:R2:W-:Y:S03]  /*a990*/  @P0 SYNCS.ARRIVE.TRANS64.RED.A1T0 RZ, [R0+URZ], RZ ;  /* 0x000000ff00ff09a7 */ /* 0x0005e600081004ff */
.L_x_122:
[----:B------:R-:W-:Y:S01]  /*a9a0*/  ISETP.NE.AND P2, PT, R171, RZ, PT ;  /* 0x000000ffab00720c */ /* 0x000fe20003f45270 */
[----:B------:R-:W-:Y:S01]  /*a9b0*/  UIADD3 UR49, UPT, UPT, UR49, 0x4, URZ ;  /* 0x0000000431317890 */ /* 0x000fe2000fffe0ff */
[----:B------:R-:W-:Y:S01]  /*a9c0*/  ISETP.NE.AND P0, PT, R173, 0x2, PT ;  /* 0x00000002ad00780c */ /* 0x000fe20003f05270 */
[----:B------:R-:W-:Y:S01]  /*a9d0*/  IMAD.IADD R20, R75, 0x1, R154 ;  /* 0x000000014b147824 */ /* 0x000fe200078e029a */
[----:B------:R-:W-:Y:S01]  /*a9e0*/  ISETP.NE.AND P1, PT, R76, 0x2, PT ;  /* 0x000000024c00780c */ /* 0x000fe20003f25270 */
[----:B------:R-:W-:Y:S01]  /*a9f0*/  IMAD.IADD R21, R77, 0x1, R156 ;  /* 0x000000014d157824 */ /* 0x000fe200078e029c */
[----:B--2---:R-:W-:Y:S02]  /*aa00*/  SEL R0, RZ, 0x1, P0 ;  /* 0x00000001ff007807 */ /* 0x004fe40000000000 */
[----:B------:R-:W-:Y:S02]  /*aa10*/  SEL R3, RZ, 0x1, P1 ;  /* 0x00000001ff037807 */ /* 0x000fe40000800000 */
[----:B------:R-:W-:Y:S02]  /*aa20*/  LOP3.LUT R165, R165, R0, RZ, 0x3c, !PT ;  /* 0x00000000a5a57212 */ /* 0x000fe400078e3cff */
[----:B------:R-:W-:Y:S02]  /*aa30*/  LOP3.LUT R166, R166, R3, RZ, 0x3c, !PT ;  /* 0x00000003a6a67212 */ /* 0x000fe400078e3cff */
[----:B------:R-:W-:Y:S02]  /*aa40*/  @P2 R2UR UR36, R164 ;  /* 0x00000000a42422ca */ /* 0x000fe400000e0000 */
[----:B------:R-:W-:Y:S02]  /*aa50*/  SEL R173, R173, RZ, P0 ;  /* 0x000000ffadad7207 */ /* 0x000fe40000000000 */
[----:B------:R-:W-:Y:S01]  /*aa60*/  SEL R76, R76, RZ, P1 ;  /* 0x000000ff4c4c7207 */ /* 0x000fe20000800000 */
[----:B------:R-:W-:Y:S10]  /*aa70*/  @P2 BRA `(.L_x_123) ;  /* 0xffffffa0000c2947 */ /* 0x000ff4000383ffff */
[----:B------:R-:W-:-:S09]  /*aa80*/  UISETP.NE.AND UP0, UPT, UR50, URZ, UPT ;  /* 0x000000ff3200728c */ /* 0x000fd2000bf05270 */
[----:B------:R-:W-:Y:S05]  /*aa90*/  BRA.U !UP0, `(.L_x_124) ;  /* 0x0000000108487547 */ /* 0x000fea000b800000 */
[----:B------:R-:W2:Y:S02]  /*aaa0*/  LDCU.64 UR4, c[0x0][0x890] ;  /* 0x00011200ff0477ac */ /* 0x000ea40008000a00 */
[----:B--2---:R-:W-:-:S04]  /*aab0*/  UISETP.NE.U32.AND UP0, UPT, UR4, URZ, UPT ;  /* 0x000000ff0400728c */ /* 0x004fc8000bf05070 */
[----:B------:R-:W-:-:S09]  /*aac0*/  UISETP.NE.AND.EX UP0, UPT, UR5, URZ, UPT, UP0 ;  /* 0x000000ff0500728c */ /* 0x000fd2000bf05300 */
[----:B------:R-:W-:Y:S05]  /*aad0*/  BRA.U UP0, `(.L_x_125) ;  /* 0x00000001000c7547 */ /* 0x000fea000b800000 */
[----:B------:R-:W-:-:S13]  /*aae0*/  FSETP.NEU.AND P0, PT, R81, RZ, PT ;  /* 0x000000ff5100720b */ /* 0x000fda0003f0d000 */
[----:B------:R-:W-:Y:S05]  /*aaf0*/  @!P0 EXIT ;  /* 0x000000000000894d */ /* 0x000fea0003800000 */
[----:B------:R-:W-:Y:S05]  /*ab00*/  BRA `(.L_x_124) ;  /* 0x00000000002c7947 */ /* 0x000fea0003800000 */
.L_x_125:
[----:B------:R-:W-:Y:S01]  /*ab10*/  ISETP.NE.AND P0, PT, R172, RZ, PT ;  /* 0x000000ffac00720c */ /* 0x000fe20003f05270 */
[----:B------:R-:W-:-:S12]  /*ab20*/  BSSY.RECONVERGENT B0, `(.L_x_124) ;  /* 0x0000009000007945 */ /* 0x000fd80003800200 */
[----:B------:R-:W-:Y:S05]  /*ab30*/  @P0 BRA `(.L_x_126) ;  /* 0x0000000000140947 */ /* 0x000fea0003800000 */
[----:B------:R-:W2:Y:S02]  /*ab40*/  LDCU.64 UR4, c[0x0][0x888] ;  /* 0x00011100ff0477ac */ /* 0x000ea40008000a00 */
[----:B--2---:R-:W-:-:S04]  /*ab50*/  ISETP.NE.U32.AND P0, PT, RZ, UR4, PT ;  /* 0x00000004ff007c0c */ /* 0x004fc8000bf05070 */
[----:B------:R-:W-:-:S13]  /*ab60*/  ISETP.NE.AND.EX P0, PT, RZ, UR5, PT, P0 ;  /* 0x00000005ff007c0c */ /* 0x000fda000bf05300 */
[----:B------:R-:W-:Y:S05]  /*ab70*/  @!P0 EXIT ;  /* 0x000000000000894d */ /* 0x000fea0003800000 */
[----:B------:R-:W-:Y:S05]  /*ab80*/  BRA `(.L_x_127) ;  /* 0x0000000000087947 */ /* 0x000fea0003800000 */
.L_x_126:
[----:B------:R-:W-:-:S13]  /*ab90*/  FSETP.NEU.AND P0, PT, R81, RZ, PT ;  /* 0x000000ff5100720b */ /* 0x000fda0003f0d000 */
[----:B------:R-:W-:Y:S05]  /*aba0*/  @!P0 EXIT ;  /* 0x000000000000894d */ /* 0x000fea0003800000 */
.L_x_127:
[----:B------:R-:W-:Y:S05]  /*abb0*/  BSYNC.RECONVERGENT B0 ;  /* 0x0000000000007941 */ /* 0x000fea0003800200 */
.L_x_124:
[----:B------:R-:W-:Y:S01]  /*abc0*/  ULEA UR4, UR51, UR48, 0x3 ;  /* 0x0000003033047291 */ /* 0x000fe2000f8e18ff */
[----:B------:R-:W-:-:S04]  /*abd0*/  DEPBAR.LE SB0, 0x0 ;  /* 0x000080000000791a */ /* 0x000fc80000000000 */
[----:B------:R-:W-:-:S04]  /*abe0*/  UIADD3 UR4, UPT, UPT, UR4, 0x50, URZ ;  /* 0x0000005004047890 */ /* 0x000fc8000fffe0ff */
[----:B------:R-:W-:-:S09]  /*abf0*/  UPRMT UR4, UR37, 0x654, UR4 ;  /* 0x0000065425047896 */ /* 0x000fd20008000004 */
[----:B------:R-:W-:Y:S01]  /*ac00*/  SYNCS.ARRIVE.TRANS64.RED.A1T0 RZ, [UR4], RZ ;  /* 0x000000ffffff79a7 */ /* 0x000fe20008100404 */
[----:B------:R-:W-:Y:S05]  /*ac10*/  EXIT ;  /* 0x000000000000794d */ /* 0x000fea0003800000 */
.L_x_19:
[----:B--2---:R2:W1:Y:S02]  /*ac20*/  SYNCS.PHASECHK.TRANS64.TRYWAIT P0, [R3+URZ+0xd0], R2 ;  /* 0x0000d002030075a7 */ /* 0x00446400080011ff */
[----:B-1----:R-:W-:Y:S05]  /*ac30*/  @!P0 NANOSLEEP.SYNCS 0x989680 ;  /* 0x009896800000895d */ /* 0x002fea0003900000 */
[----:B------:R-:W1:Y:S02]  /*ac40*/  @!P0 SYNCS.PHASECHK.TRANS64 P0, [R3+URZ+0xd0], R2 ;  /* 0x0000d002030085a7 */ /* 0x000e6400080010ff */
[----:B-1----:R-:W-:Y:S05]  /*ac50*/  @!P0 BRA `(.L_x_19) ;  /* 0xfffffffc00f08947 */ /* 0x002fea000383ffff */
[----:B------:R-:W-:Y:S05]  /*ac60*/  BRA `(.L_x_128) ;  /* 0xffffff6800487947 */ /* 0x000fea000383ffff */
.L_x_22:
[----:B-1----:R-:W-:-:S07]  /*ac70*/  MOV R2, UR33 ;  /* 0x0000002100027c02 */ /* 0x002fce0008000f00 */
.L_x_129:
[----:B-1----:R1:W2:Y:S02]  /*ac80*/  SYNCS.PHASECHK.TRANS64.TRYWAIT P0, [R2+URZ+0x18], R5 ;  /* 0x00001805020075a7 */ /* 0x0022a400080011ff */
[----:B--2---:R-:W-:Y:S05]  /*ac90*/  @!P0 NANOSLEEP.SYNCS 0x989680 ;  /* 0x009896800000895d */ /* 0x004fea0003900000 */
[----:B------:R-:W2:Y:S02]  /*aca0*/  @!P0 SYNCS.PHASECHK.TRANS64 P0, [R2+URZ+0x18], R5 ;  /* 0x00001805020085a7 */ /* 0x000ea400080010ff */
[----:B--2---:R-:W-:Y:S05]  /*acb0*/  @!P0 BRA `(.L_x_129) ;  /* 0xfffffffc00f08947 */ /* 0x004fea000383ffff */
[----:B------:R-:W-:Y:S05]  /*acc0*/  BRA `(.L_x_21) ;  /* 0xffffff6800987947 */ /* 0x000fea000383ffff */
.L_x_28:
[----:B-1----:R-:W-:-:S07]  /*acd0*/  MOV R2, UR17 ;  /* 0x0000001100027c02 */ /* 0x002fce0008000f00 */
.L_x_130:
[----:B-1----:R1:W2:Y:S02]  /*ace0*/  SYNCS.PHASECHK.TRANS64.TRYWAIT P0, [R2+URZ+0x18], R5 ;  /* 0x00001805020075a7 */ /* 0x0022a400080011ff */
[----:B--2---:R-:W-:Y:S05]  /*acf0*/  @!P0 NANOSLEEP.SYNCS 0x989680 ;  /* 0x009896800000895d */ /* 0x004fea0003900000 */
[----:B------:R-:W2:Y:S02]  /*ad00*/  @!P0 SYNCS.PHASECHK.TRANS64 P0, [R2+URZ+0x18], R5 ;  /* 0x00001805020085a7 */ /* 0x000ea400080010ff */
[----:B--2---:R-:W-:Y:S05]  /*ad10*/  @!P0 BRA `(.L_x_130) ;  /* 0xfffffffc00f08947 */ /* 0x004fea000383ffff */
[----:B------:R-:W-:Y:S05]  /*ad20*/  BRA `(.L_x_27) ;  /* 0xffffff6c00407947 */ /* 0x000fea000383ffff */
.L_x_32:
[----:B-1----:R1:W2:Y:S02]  /*ad30*/  SYNCS.PHASECHK.TRANS64.TRYWAIT P0, [R2+URZ+0x80], R3 ;  /* 0x00008003020075a7 */ /* 0x0022a400080011ff */
[----:B--2---:R-:W-:Y:S05]  /*ad40*/  @!P0 NANOSLEEP.SYNCS 0x989680 ;  /* 0x009896800000895d */ /* 0x004fea0003900000 */
[----:B------:R-:W2:Y:S02]  /*ad50*/  @!P0 SYNCS.PHASECHK.TRANS64 P0, [R2+URZ+0x80], R3 ;  /* 0x00008003020085a7 */ /* 0x000ea400080010ff */
[----:B--2---:R-:W-:Y:S05]  /*ad60*/  @!P0 BRA `(.L_x_32) ;  /* 0xfffffffc00f08947 */ /* 0x004fea000383ffff */
[----:B------:R-:W-:Y:S05]  /*ad70*/  BRA `(.L_x_131) ;  /* 0xffffff6c00d07947 */ /* 0x000fea000383ffff */
.L_x_36:
[----:B----4-:R-:W-:-:S07]  /*ad80*/  MOV R0, UR5 ;  /* 0x0000000500007c02 */ /* 0x010fce0008000f00 */
.L_x_132:
[----:B-1----:R1:W2:Y:S02]  /*ad90*/  SYNCS.PHASECHK.TRANS64.TRYWAIT P0, [R0+URZ], R3 ;  /* 0x00000003000075a7 */ /* 0x0022a400080011ff */
[----:B--2---:R-:W-:Y:S05]  /*ada0*/  @!P0 NANOSLEEP.SYNCS 0x989680 ;  /* 0x009896800000895d */ /* 0x004fea0003900000 */
[----:B------:R-:W2:Y:S02]  /*adb0*/  @!P0 SYNCS.PHASECHK.TRANS64 P0, [R0+URZ], R3 ;  /* 0x00000003000085a7 */ /* 0x000ea400080010ff */
[----:B--2---:R-:W-:Y:S05]  /*adc0*/  @!P0 BRA `(.L_x_132) ;  /* 0xfffffffc00f08947 */ /* 0x004fea000383ffff */
[----:B------:R-:W-:Y:S05]  /*add0*/  BRA `(.L_x_133) ;  /* 0xffffff7400407947 */ /* 0x000fea000383ffff */
.L_x_37:
[----:B----4-:R-:W-:-:S07]  /*ade0*/  MOV R0, UR5 ;  /* 0x0000000500007c02 */ /* 0x010fce0008000f00 */
.L_x_134:
[----:B-1----:R1:W2:Y:S02]  /*adf0*/  SYNCS.PHASECHK.TRANS64.TRYWAIT P0, [R0+URZ], R3 ;  /* 0x00000003000075a7 */ /* 0x0022a400080011ff */
[----:B--2---:R-:W-:Y:S05]  /*ae00*/  @!P0 NANOSLEEP.SYNCS 0x989680 ;  /* 0x009896800000895d */ /* 0x004fea0003900000 */
[----:B------:R-:W2:Y:S02]  /*ae10*/  @!P0 SYNCS.PHASECHK.TRANS64 P0, [R0+URZ], R3 ;  /* 0x00000003000085a7 */ /* 0x000ea400080010ff */
[----:B--2---:R-:W-:Y:S05]  /*ae20*/  @!P0 BRA `(.L_x_134) ;  /* 0xfffffffc00f08947 */ /* 0x004fea000383ffff */
[----:B------:R-:W-:Y:S05]  /*ae30*/  BRA `(.L_x_135) ;  /* 0xffffff74004c7947 */ /* 0x000fea000383ffff */
.L_x_40:
[----:B-1----:R1:W2:Y:S02]  /*ae40*/  SYNCS.PHASECHK.TRANS64.TRYWAIT P0, [R0+URZ+0xc0], R5 ;  /* 0x0000c005000075a7 */ /* 0x0022a400080011ff */
[----:B--2---:R-:W-:Y:S05]  /*ae50*/  @!P0 NANOSLEEP.SYNCS 0x989680 ;  /* 0x009896800000895d */ /* 0x004fea0003900000 */
[----:B------:R-:W2:Y:S02]  /*ae60*/  @!P0 SYNCS.PHASECHK.TRANS64 P0, [R0+URZ+0xc0], R5 ;  /* 0x0000c005000085a7 */ /* 0x000ea400080010ff */
[----:B--2---:R-:W-:Y:S05]  /*ae70*/  @!P0 BRA `(.L_x_40) ;  /* 0xfffffffc00f08947 */ /* 0x004fea000383ffff */
[----:B------:R-:W-:Y:S05]  /*ae80*/  BRA `(.L_x_136) ;  /* 0xffffff7400a87947 */ /* 0x000fea000383ffff */
.L_x_41:
[----:B------:R-:W-:-:S07]  /*ae90*/  MOV R0, UR5 ;  /* 0x0000000500007c02 */ /* 0x000fce0008000f00 */
.L_x_137:
[----:B-1----:R1:W2:Y:S02]  /*aea0*/  SYNCS.PHASECHK.TRANS64.TRYWAIT P0, [R0+URZ+0x90], R5 ;  /* 0x00009005000075a7 */ /* 0x0022a400080011ff */
[----:B--2---:R-:W-:Y:S05]  /*aeb0*/  @!P0 NANOSLEEP.SYNCS 0x989680 ;  /* 0x009896800000895d */ /* 0x004fea0003900000 */
[----:B------:R-:W2:Y:S02]  /*aec0*/  @!P0 SYNCS.PHASECHK.TRANS64 P0, [R0+URZ+0x90], R5 ;  /* 0x00009005000085a7 */ /* 0x000ea400080010ff */
[----:B--2---:R-:W-:Y:S05]  /*aed0*/  @!P0 BRA `(.L_x_137) ;  /* 0xfffffffc00f08947 */ /* 0x004fea000383ffff */
[----:B------:R-:W-:Y:S05]  /*aee0*/  BRA `(.L_x_138) ;  /* 0xffffff7400b87947 */ /* 0x000fea000383ffff */
.L_x_42:
[----:B-1----:R1:W2:Y:S02]  /*aef0*/  SYNCS.PHASECHK.TRANS64.TRYWAIT P1, [R0+URZ+0x80], R5 ;  /* 0x00008005000075a7 */ /* 0x0022a400080211ff */
[----:B--2---:R-:W-:Y:S05]  /*af00*/  @!P1 NANOSLEEP.SYNCS 0x989680 ;  /* 0x009896800000995d */ /* 0x004fea0003900000 */
[----:B------:R-:W2:Y:S02]  /*af10*/  @!P1 SYNCS.PHASECHK.TRANS64 P1, [R0+URZ+0x80], R5 ;  /* 0x00008005000095a7 */ /* 0x000ea400080210ff */
[----:B--2---:R-:W-:Y:S05]  /*af20*/  @!P1 BRA `(.L_x_42) ;  /* 0xfffffffc00f09947 */ /* 0x004fea000383ffff */
[----:B------:R-:W-:Y:S05]  /*af30*/  BRA `(.L_x_139) ;  /* 0xffffff7400e87947 */ /* 0x000fea000383ffff */
.L_x_45:
[----:B------:R-:W-:-:S07]  /*af40*/  MOV R0, UR5 ;  /* 0x0000000500007c02 */ /* 0x000fce0008000f00 */
.L_x_140:
[----:B-1----:R1:W2:Y:S02]  /*af50*/  SYNCS.PHASECHK.TRANS64.TRYWAIT P0, [R0+URZ+0x90], R3 ;  /* 0x00009003000075a7 */ /* 0x0022a400080011ff */
[----:B--2---:R-:W-:Y:S05]  /*af60*/  @!P0 NANOSLEEP.SYNCS 0x989680 ;  /* 0x009896800000895d */ /* 0x004fea0003900000 */
[----:B------:R-:W2:Y:S02]  /*af70*/  @!P0 SYNCS.PHASECHK.TRANS64 P0, [R0+URZ+0x90], R3 ;  /* 0x00009003000085a7 */ /* 0x000ea400080010ff */
[----:B--2---:R-:W-:Y:S05]  /*af80*/  @!P0 BRA `(.L_x_140) ;  /* 0xfffffffc00f08947 */ /* 0x004fea000383ffff */
[----:B------:R-:W-:Y:S05]  /*af90*/  BRA `(.L_x_44) ;  /* 0xffffff78003c7947 */ /* 0x000fea000383ffff */
.L_x_52:
[----:B-1----:R1:W2:Y:S02]  /*afa0*/  SYNCS.PHASECHK.TRANS64.TRYWAIT P1, [R0+URZ+0x80], R5 ;  /* 0x00008005000075a7 */ /* 0x0022a400080211ff */
[----:B--2---:R-:W-:Y:S05]  /*afb0*/  @!P1 NANOSLEEP.SYNCS 0x989680 ;  /* 0x009896800000995d */ /* 0x004fea0003900000 */
[----:B------:R-:W2:Y:S02]  /*afc0*/  @!P1 SYNCS.PHASECHK.TRANS64 P1, [R0+URZ+0x80], R5 ;  /* 0x00008005000095a7 */ /* 0x000ea400080210ff */
[----:B--2---:R-:W-:Y:S05]  /*afd0*/  @!P1 BRA `(.L_x_52) ;  /* 0xfffffffc00f09947 */ /* 0x004fea000383ffff */
[----:B------:R-:W-:Y:S05]  /*afe0*/  BRA `(.L_x_141) ;  /* 0xffffff7c00ac7947 */ /* 0x000fea000383ffff */
.L_x_53:
[----:B------:R-:W-:-:S07]  /*aff0*/  MOV R3, UR7 ;  /* 0x0000000700037c02 */ /* 0x000fce0008000f00 */
.L_x_142:
[----:B-1----:R1:W2:Y:S02]  /*b000*/  SYNCS.PHASECHK.TRANS64.TRYWAIT P0, [R3+URZ+0xb0], R0 ;  /* 0x0000b000030075a7 */ /* 0x0022a400080011ff */
[----:B--2---:R-:W-:Y:S05]  /*b010*/  @!P0 NANOSLEEP.SYNCS 0x989680 ;  /* 0x009896800000895d */ /* 0x004fea0003900000 */
[----:B------:R-:W2:Y:S02]  /*b020*/  @!P0 SYNCS.PHASECHK.TRANS64 P0, [R3+URZ+0xb0], R0 ;  /* 0x0000b000030085a7 */ /* 0x000ea400080010ff */
[----:B--2---:R-:W-:Y:S05]  /*b030*/  @!P0 BRA `(.L_x_142) ;  /* 0xfffffffc00f08947 */ /* 0x004fea000383ffff */
[----:B------:R-:W-:Y:S05]  /*b040*/  BRA `(.L_x_143) ;  /* 0xffffff7c00e47947 */ /* 0x000fea000383ffff */
.L_x_56:
[----:B------:R-:W-:Y:S07]  /*b050*/  MOV R0, UR6 ;  /* 0x0000000600007c02 */ /* 0x000fee0008000f00 */
.L_x_144:
[----:B-1----:R1:W2:Y:S02]  /*b060*/  SYNCS.PHASECHK.TRANS64.TRYWAIT P0, [R0+URZ], R3 ;  /* 0x00000003000075a7 */ /* 0x0022a400080011ff */
[----:B--2---:R-:W-:Y:S05]  /*b070*/  @!P0 NANOSLEEP.SYNCS 0x989680 ;  /* 0x009896800000895d */ /* 0x004fea0003900000 */
[----:B------:R-:W2:Y:S02]  /*b080*/  @!P0 SYNCS.PHASECHK.TRANS64 P0, [R0+URZ], R3 ;  /* 0x00000003000085a7 */ /* 0x000ea400080010ff */
[----:B--2---:R-:W-:Y:S05]  /*b090*/  @!P0 BRA `(.L_x_144) ;  /* 0xfffffffc00f08947 */ /* 0x004fea000383ffff */
[----:B------:R-:W-:Y:S05]  /*b0a0*/  BRA `(.L_x_55) ;  /* 0xffffff8000007947 */ /* 0x000fea000383ffff */
.L_x_59:
[----:B------:R-:W-:-:S07]  /*b0b0*/  MOV R0, UR6 ;  /* 0x0000000600007c02 */ /* 0x000fce0008000f00 */
.L_x_145:
[----:B--2---:R2:W4:Y:S02]  /*b0c0*/  SYNCS.PHASECHK.TRANS64.TRYWAIT P0, [R0+URZ], R3 ;  /* 0x00000003000075a7 */ /* 0x00452400080011ff */
[----:B----4-:R-:W-:Y:S05]  /*b0d0*/  @!P0 NANOSLEEP.SYNCS 0x989680 ;  /* 0x009896800000895d */ /* 0x010fea0003900000 */
[----:B------:R-:W4:Y:S02]  /*b0e0*/  @!P0 SYNCS.PHASECHK.TRANS64 P0, [R0+URZ], R3 ;  /* 0x00000003000085a7 */ /* 0x000f2400080010ff */
[----:B----4-:R-:W-:Y:S05]  /*b0f0*/  @!P0 BRA `(.L_x_145) ;  /* 0xfffffffc00f08947 */ /* 0x010fea000383ffff */
[----:B------:R-:W-:Y:S05]  /*b100*/  BRA `(.L_x_146) ;  /* 0xffffff8000dc7947 */ /* 0x000fea000383ffff */
.L_x_60:
[----:B------:R-:W-:-:S07]  /*b110*/  MOV R0, UR7 ;  /* 0x0000000700007c02 */ /* 0x000fce0008000f00 */
.L_x_147:
[----:B-1----:R1:W2:Y:S02]  /*b120*/  SYNCS.PHASECHK.TRANS64.TRYWAIT P0, [R0+URZ], R3 ;  /* 0x00000003000075a7 */ /* 0x0022a400080011ff */
[----:B--2---:R-:W-:Y:S05]  /*b130*/  @!P0 NANOSLEEP.SYNCS 0x989680 ;  /* 0x009896800000895d */ /* 0x004fea0003900000 */
[----:B------:R-:W2:Y:S02]  /*b140*/  @!P0 SYNCS.PHASECHK.TRANS64 P0, [R0+URZ], R3 ;  /* 0x00000003000085a7 */ /* 0x000ea400080010ff */
[----:B--2---:R-:W-:Y:S05]  /*b150*/  @!P0 BRA `(.L_x_147) ;  /* 0xfffffffc00f08947 */ /* 0x004fea000383ffff */
[----:B------:R-:W-:Y:S05]  /*b160*/  BRA `(.L_x_148) ;  /* 0xffffff8000e87947 */ /* 0x000fea000383ffff */
.L_x_65:
[----:B--2---:R2:W3:Y:S02]  /*b170*/  SYNCS.PHASECHK.TRANS64.TRYWAIT P0, [R0+URZ+0x80], R3 ;  /* 0x00008003000075a7 */ /* 0x0044e400080011ff */
[----:B---3--:R-:W-:Y:S05]  /*b180*/  @!P0 NANOSLEEP.SYNCS 0x989680 ;  /* 0x009896800000895d */ /* 0x008fea0003900000 */
[----:B------:R-:W3:Y:S02]  /*b190*/  @!P0 SYNCS.PHASECHK.TRANS64 P0, [R0+URZ+0x80], R3 ;  /* 0x00008003000085a7 */ /* 0x000ee400080010ff */
[----:B---3--:R-:W-:Y:S05]  /*b1a0*/  @!P0 BRA `(.L_x_65) ;  /* 0xfffffffc00f08947 */ /* 0x008fea000383ffff */
[----:B------:R-:W-:Y:S05]  /*b1b0*/  BRA `(.L_x_149) ;  /* 0xffffff8400f47947 */ /* 0x000fea000383ffff */
.L_x_68:
[----:B------:R-:W-:Y:S07]  /*b1c0*/  MOV R0, UR7 ;  /* 0x0000000700007c02 */ /* 0x000fee0008000f00 */
.L_x_150:
[----:B--2---:R2:W3:Y:S02]  /*b1d0*/  SYNCS.PHASECHK.TRANS64.TRYWAIT P0, [R0+URZ+0x78], R3 ;  /* 0x00007803000075a7 */ /* 0x0044e400080011ff */
[----:B---3--:R-:W-:Y:S05]  /*b1e0*/  @!P0 NANOSLEEP.SYNCS 0x989680 ;  /* 0x009896800000895d */ /* 0x008fea0003900000 */
[----:B------:R-:W3:Y:S02]  /*b1f0*/  @!P0 SYNCS.PHASECHK.TRANS64 P0, [R0+URZ+0x78], R3 ;  /* 0x00007803000085a7 */ /* 0x000ee400080010ff */
[----:B---3--:R-:W-:Y:S05]  /*b200*/  @!P0 BRA `(.L_x_150) ;  /* 0xfffffffc00f08947 */ /* 0x008fea000383ffff */
[----:B------:R-:W-:Y:S05]  /*b210*/  BRA `(.L_x_67) ;  /* 0xffffff8800d47947 */ /* 0x000fea000383ffff */
.L_x_71:
[----:B------:R-:W-:Y:S07]  /*b220*/  MOV R3, UR7 ;  /* 0x0000000700037c02 */ /* 0x000fee0008000f00 */
.L_x_151:
[----:B-1----:R1:W2:Y:S02]  /*b230*/  SYNCS.PHASECHK.TRANS64.TRYWAIT P0, [R3+URZ+0x50], R12 ;  /* 0x0000500c030075a7 */ /* 0x0022a400080011ff */
[----:B--2---:R-:W-:Y:S05]  /*b240*/  @!P0 NANOSLEEP.SYNCS 0x989680 ;  /* 0x009896800000895d */ /* 0x004fea0003900000 */
[----:B------:R-:W2:Y:S02]  /*b250*/  @!P0 SYNCS.PHASECHK.TRANS64 P0, [R3+URZ+0x50], R12 ;  /* 0x0000500c030085a7 */ /* 0x000ea400080010ff */
[----:B--2---:R-:W-:Y:S05]  /*b260*/  @!P0 BRA `(.L_x_151) ;  /* 0xfffffffc00f08947 */ /* 0x004fea000383ffff */
[----:B------:R-:W-:Y:S05]  /*b270*/  BRA `(.L_x_152) ;  /* 0xffffff8c004c7947 */ /* 0x000fea000383ffff */
.L_x_72:
[----:B-1----:R-:W-:Y:S07]  /*b280*/  MOV R3, UR7 ;  /* 0x0000000700037c02 */ /* 0x002fee0008000f00 */
.L_x_153:
[----:B-1----:R1:W2:Y:S02]  /*b290*/  SYNCS.PHASECHK.TRANS64.TRYWAIT P0, [R3+URZ+0x58], R12 ;  /* 0x0000580c030075a7 */ /* 0x0022a400080011ff */
[----:B--2---:R-:W-:Y:S05]  /*b2a0*/  @!P0 NANOSLEEP.SYNCS 0x989680 ;  /* 0x009896800000895d */ /* 0x004fea0003900000 */
[----:B------:R-:W2:Y:S02]  /*b2b0*/  @!P0 SYNCS.PHASECHK.TRANS64 P0, [R3+URZ+0x58], R12 ;  /* 0x0000580c030085a7 */ /* 0x000ea400080010ff */
[----:B--2---:R-:W-:Y:S05]  /*b2c0*/  @!P0 BRA `(.L_x_153) ;  /* 0xfffffffc00f08947 */ /* 0x004fea000383ffff */
[----:B------:R-:W-:Y:S05]  /*b2d0*/  BRA `(.L_x_154) ;  /* 0xffffff8c00887947 */ /* 0x000fea000383ffff */
.L_x_73:
[----:B-1----:R-:W-:Y:S07]  /*b2e0*/  MOV R3, UR7 ;  /* 0x0000000700037c02 */ /* 0x002fee0008000f00 */
.L_x_155:
[----:B-1----:R1:W2:Y:S02]  /*b2f0*/  SYNCS.PHASECHK.TRANS64.TRYWAIT P0, [R3+URZ+0x60], R12 ;  /* 0x0000600c030075a7 */ /* 0x0022a400080011ff */
[----:B--2---:R-:W-:Y:S05]  /*b300*/  @!P0 NANOSLEEP.SYNCS 0x989680 ;  /* 0x009896800000895d */ /* 0x004fea0003900000 */
[----:B------:R-:W2:Y:S02]  /*b310*/  @!P0 SYNCS.PHASECHK.TRANS64 P0, [R3+URZ+0x60], R12 ;  /* 0x0000600c030085a7 */ /* 0x000ea400080010ff */
[----:B--2---:R-:W-:Y:S05]  /*b320*/  @!P0 BRA `(.L_x_155) ;  /* 0xfffffffc00f08947 */ /* 0x004fea000383ffff */
[----:B------:R-:W-:Y:S05]  /*b330*/  BRA `(.L_x_156) ;  /* 0xffffff8c00d07947 */ /* 0x000fea000383ffff */
.L_x_74:
[----:B------:R-:W-:Y:S07]  /*b340*/  MOV R3, UR7 ;  /* 0x0000000700037c02 */ /* 0x000fee0008000f00 */
.L_x_157:
[----:B-1----:R1:W2:Y:S02]  /*b350*/  SYNCS.PHASECHK.TRANS64.TRYWAIT P0, [R3+URZ+0x68], R12 ;  /* 0x0000680c030075a7 */ /* 0x0022a400080011ff */
[----:B--2---:R-:W-:Y:S05]  /*b360*/  @!P0 NANOSLEEP.SYNCS 0x989680 ;  /* 0x009896800000895d */ /* 0x004fea0003900000 */
[----:B------:R-:W2:Y:S02]  /*b370*/  @!P0 SYNCS.PHASECHK.TRANS64 P0, [R3+URZ+0x68], R12 ;  /* 0x0000680c030085a7 */ /* 0x000ea400080010ff */
[----:B--2---:R-:W-:Y:S05]  /*b380*/  @!P0 BRA `(.L_x_157) ;  /* 0xfffffffc00f08947 */ /* 0x004fea000383ffff */
[----:B------:R-:W-:Y:S05]  /*b390*/  BRA `(.L_x_158) ;  /* 0xffffff9000587947 */ /* 0x000fea000383ffff */
.L_x_76:
[----:B------:R-:W-:-:S07]  /*b3a0*/  MOV R0, UR7 ;  /* 0x0000000700007c02 */ /* 0x000fce0008000f00 */
.L_x_159:
[----:B-1----:R1:W3:Y:S02]  /*b3b0*/  SYNCS.PHASECHK.TRANS64.TRYWAIT P0, [R0+URZ+0x50], R3 ;  /* 0x00005003000075a7 */ /* 0x0022e400080011ff */
[----:B---3--:R-:W-:Y:S05]  /*b3c0*/  @!P0 NANOSLEEP.SYNCS 0x989680 ;  /* 0x009896800000895d */ /* 0x008fea0003900000 */
[----:B------:R-:W3:Y:S02]  /*b3d0*/  @!P0 SYNCS.PHASECHK.TRANS64 P0, [R0+URZ+0x50], R3 ;  /* 0x00005003000085a7 */ /* 0x000ee400080010ff */
[----:B---3--:R-:W-:Y:S05]  /*b3e0*/  @!P0 BRA `(.L_x_159) ;  /* 0xfffffffc00f08947 */ /* 0x008fea000383ffff */
[----:B------:R-:W-:Y:S05]  /*b3f0*/  BRA `(.L_x_160) ;  /* 0xffffff9000c87947 */ /* 0x000fea000383ffff */
.L_x_77:
[----:B-1----:R-:W-:-:S07]  /*b400*/  MOV R0, UR7 ;  /* 0x0000000700007c02 */ /* 0x002fce0008000f00 */
.L_x_161:
[----:B-1----:R1:W3:Y:S02]  /*b410*/  SYNCS.PHASECHK.TRANS64.TRYWAIT P0, [R0+URZ+0x58], R3 ;  /* 0x00005803000075a7 */ /* 0x0022e400080011ff */
[----:B---3--:R-:W-:Y:S05]  /*b420*/  @!P0 NANOSLEEP.SYNCS 0x989680 ;  /* 0x009896800000895d */ /* 0x008fea0003900000 */
[----:B------:R-:W3:Y:S02]  /*b430*/  @!P0 SYNCS.PHASECHK.TRANS64 P0, [R0+URZ+0x58], R3 ;  /* 0x00005803000085a7 */ /* 0x000ee400080010ff */
[----:B---3--:R-:W-:Y:S05]  /*b440*/  @!P0 BRA `(.L_x_161) ;  /* 0xfffffffc00f08947 */ /* 0x008fea000383ffff */
[----:B------:R-:W-:Y:S05]  /*b450*/  BRA `(.L_x_162) ;  /* 0xffffff9000b87947 */ /* 0x000fea000383ffff */
.L_x_78:
[----:B-1----:R-:W-:-:S07]  /*b460*/  MOV R0, UR7 ;  /* 0x0000000700007c02 */ /* 0x002fce0008000f00 */
.L_x_163:
[----:B-1----:R1:W3:Y:S02]  /*b470*/  SYNCS.PHASECHK.TRANS64.TRYWAIT P0, [R0+URZ+0x60], R3 ;  /* 0x00006003000075a7 */ /* 0x0022e400080011ff */
[----:B---3--:R-:W-:Y:S05]  /*b480*/  @!P0 NANOSLEEP.SYNCS 0x989680 ;  /* 0x009896800000895d */ /* 0x008fea0003900000 */
[----:B------:R-:W3:Y:S02]  /*b490*/  @!P0 SYNCS.PHASECHK.TRANS64 P0, [R0+URZ+0x60], R3 ;  /* 0x00006003000085a7 */ /* 0x000ee400080010ff */
[----:B---3--:R-:W-:Y:S05]  /*b4a0*/  @!P0 BRA `(.L_x_163) ;  /* 0xfffffffc00f08947 */ /* 0x008fea000383ffff */
[----:B------:R-:W-:Y:S05]  /*b4b0*/  BRA `(.L_x_164) ;  /* 0xffffff9000a87947 */ /* 0x000fea000383ffff */
.L_x_80:
[----:B--2---:R2:W4:Y:S02]  /*b4c0*/  SYNCS.PHASECHK.TRANS64.TRYWAIT P0, [R0+URZ+0x80], R3 ;  /* 0x00008003000075a7 */ /* 0x00452400080011ff */
[----:B----4-:R-:W-:Y:S05]  /*b4d0*/  @!P0 NANOSLEEP.SYNCS 0x989680 ;  /* 0x009896800000895d */ /* 0x010fea0003900000 */
[----:B------:R-:W4:Y:S02]  /*b4e0*/  @!P0 SYNCS.PHASECHK.TRANS64 P0, [R0+URZ+0x80], R3 ;  /* 0x00008003000085a7 */ /* 0x000f2400080010ff */
[----:B----4-:R-:W-:Y:S05]  /*b4f0*/  @!P0 BRA `(.L_x_80) ;  /* 0xfffffffc00f08947 */ /* 0x010fea000383ffff */
[----:B------:R-:W-:Y:S05]  /*b500*/  BRA `(.L_x_165) ;  /* 0xffffff94007c7947 */ /* 0x000fea000383ffff */
.L_x_91:
[----:B-1----:R-:W-:Y:S04]  /*b510*/  MOV R3, UR48 ;  /* 0x0000003000037c02 */ /* 0x002fe80008000f00 */
[----:B------:R1:W3:Y:S03]  /*b520*/  SYNCS.PHASECHK.TRANS64.TRYWAIT P1, [R3+URZ+0x30], R4 ;  /* 0x00003004030075a7 */ /* 0x0002e600080211ff */
[----:B---3--:R-:W-:Y:S05]  /*b530*/  @!P1 NANOSLEEP.SYNCS 0x989680 ;  /* 0x009896800000995d */ /* 0x008fea0003900000 */
[----:B------:R-:W3:Y:S02]  /*b540*/  @!P1 SYNCS.PHASECHK.TRANS64 P1, [R3+URZ+0x30], R4 ;  /* 0x00003004030095a7 */ /* 0x000ee400080210ff */
[----:B---3--:R-:W-:Y:S05]  /*b550*/  @!P1 BRA `(.L_x_91) ;  /* 0xfffffffc00ec9947 */ /* 0x008fea000383ffff */
[----:B------:R-:W-:Y:S05]  /*b560*/  BRA `(.L_x_90) ;  /* 0xffffffa000d07947 */ /* 0x000fea000383ffff */
.L_x_93:
[----:B-1----:R1:W4:Y:S02]  /*b570*/  SYNCS.PHASECHK.TRANS64.TRYWAIT P0, [R87+URZ+0xa0], R0 ;  /* 0x0000a000570075a7 */ /* 0x00232400080011ff */
[----:B----4-:R-:W-:Y:S05]  /*b580*/  @!P0 NANOSLEEP.SYNCS 0x989680 ;  /* 0x009896800000895d */ /* 0x010fea0003900000 */
[----:B------:R-:W4:Y:S02]  /*b590*/  @!P0 SYNCS.PHASECHK.TRANS64 P0, [R87+URZ+0xa0], R0 ;  /* 0x0000a000570085a7 */ /* 0x000f2400080010ff */
[----:B----4-:R-:W-:Y:S05]  /*b5a0*/  @!P0 BRA `(.L_x_93) ;  /* 0xfffffffc00f08947 */ /* 0x010fea000383ffff */
[----:B------:R-:W-:Y:S05]  /*b5b0*/  BRA `(.L_x_92) ;  /* 0xffffffa400307947 */ /* 0x000fea000383ffff */
.L_x_102:
[----:B--2---:R2:W3:Y:S02]  /*b5c0*/  SYNCS.PHASECHK.TRANS64.TRYWAIT P0, [R3+URZ+0x30], R0 ;  /* 0x00003000030075a7 */ /* 0x0044e400080011ff */
[----:B---3--:R-:W-:Y:S05]  /*b5d0*/  @!P0 NANOSLEEP.SYNCS 0x989680 ;  /* 0x009896800000895d */ /* 0x008fea0003900000 */
[----:B------:R-:W3:Y:S02]  /*b5e0*/  @!P0 SYNCS.PHASECHK.TRANS64 P0, [R3+URZ+0x30], R0 ;  /* 0x00003000030085a7 */ /* 0x000ee400080010ff */
[----:B---3--:R-:W-:Y:S05]  /*b5f0*/  @!P0 BRA `(.L_x_102) ;  /* 0xfffffffc00f08947 */ /* 0x008fea000383ffff */
[----:B------:R-:W-:Y:S05]  /*b600*/  BRA `(.L_x_101) ;  /* 0xffffffb400f87947 */ /* 0x000fea000383ffff */
.L_x_110:
[----:B--2---:R2:W3:Y:S02]  /*b610*/  SYNCS.PHASECHK.TRANS64.TRYWAIT P0, [R0+URZ+0x30], R7 ;  /* 0x00003007000075a7 */ /* 0x0044e400080011ff */
[----:B---3--:R-:W-:Y:S05]  /*b620*/  @!P0 NANOSLEEP.SYNCS 0x989680 ;  /* 0x009896800000895d */ /* 0x008fea0003900000 */
[----:B------:R-:W3:Y:S02]  /*b630*/  @!P0 SYNCS.PHASECHK.TRANS64 P0, [R0+URZ+0x30], R7 ;  /* 0x00003007000085a7 */ /* 0x000ee400080010ff */
[----:B---3--:R-:W-:Y:S05]  /*b640*/  @!P0 BRA `(.L_x_110) ;  /* 0xfffffffc00f08947 */ /* 0x008fea000383ffff */
[----:B------:R-:W-:Y:S05]  /*b650*/  BRA `(.L_x_109) ;  /* 0xffffffc800ec7947 */ /* 0x000fea000383ffff */
.L_x_118:
[----:B-1----:R1:W2:Y:S02]  /*b660*/  SYNCS.PHASECHK.TRANS64.TRYWAIT P0, [R3+URZ+0x30], R0 ;  /* 0x00003000030075a7 */ /* 0x0022a400080011ff */
[----:B--2---:R-:W-:Y:S05]  /*b670*/  @!P0 NANOSLEEP.SYNCS 0x989680 ;  /* 0x009896800000895d */ /* 0x004fea0003900000 */
[----:B------:R-:W2:Y:S02]  /*b680*/  @!P0 SYNCS.PHASECHK.TRANS64 P0, [R3+URZ+0x30], R0 ;  /* 0x00003000030085a7 */ /* 0x000ea400080010ff */
[----:B--2---:R-:W-:Y:S05]  /*b690*/  @!P0 BRA `(.L_x_118) ;  /* 0xfffffffc00f08947 */ /* 0x004fea000383ffff */
[----:B------:R-:W-:Y:S05]  /*b6a0*/  BRA `(.L_x_117) ;  /* 0xffffffdc00e07947 */ /* 0x000fea000383ffff */
        .weak           $__internal_0_$__cuda_sm10x_tcgen05_guardrail_trap_col_being_dealloced_not_returned_by_alloc
        .type           $__internal_0_$__cuda_sm10x_tcgen05_guardrail_trap_col_being_dealloced_not_returned_by_alloc,@function
        .size           $__internal_0_$__cuda_sm10x_tcgen05_guardrail_trap_col_being_dealloced_not_returned_by_alloc,($__internal_1_$__cuda_sm10x_tcgen05_guardrail_trap_phase_invalid_during_alloc - $__internal_0_$__cuda_sm10x_tcgen05_guardrail_trap_col_being_dealloced_not_returned_by_alloc)
$__internal_0_$__cuda_sm10x_tcgen05_guardrail_trap_col_being_dealloced_not_returned_by_alloc:
[----:B------:R-:W-:Y:S05]  /*b6b0*/  BPT.TRAP 0x1 ;  /* 0x000000040000795c */ /* 0x000fea0000300000 */
[----:B------:R-:W-:-:S04]  /*b6c0*/  HFMA2 R3, -RZ, RZ, 0, 0 ;  /* 0x00000000ff037431 */ /* 0x000fc800000001ff */
[----:B------:R-:W-:Y:S05]  /*b6d0*/  RET.REL.NODEC R2 `(_ZN7cutlass13device_kernelINS_4gemm6kernel13GemmUniversalIN4cute5tupleIJiiiiEEENS1_10collective13CollectiveMmaINS1_35MainloopSm100TmaUmmaWarpSpecializedILi3ELi2ELi2ENS5_IJNS4_1CILi1EEESB_SB_EEEEENS5_IJNSA_ILi128EEENSA_ILi256EEENSA_ILi64EEEEEENS_6half_tENS5_IJlSB_lEEESI_SJ_NS4_8TiledMMAINS4_8MMA_AtomIJNS4_20SM100_MMA_F16BF16_SSISI_SI_fLi128ELi256ELNS4_4UMMA5MajorE0ELSO_0ELNSN_7ScaleInE0ELSP_0EEEEEENS4_6LayoutISC_NS5_IJNSA_ILi0EEEST_ST_EEEEENS5_IJNS4_10UnderscoreESW_SW_EEEEENS4_13SM90_TMA_LOADENS4_14ComposedLayoutINS4_7SwizzleILi3ELi4ELi3EEENS4_18smem_ptr_flag_bitsILi16EEENSS_INS5_IJNSA_ILi8EEESG_EEENS5_IJSG_SB_EEEEEEEvNS4_8identityESZ_S19_vS1A_EENS_8epilogue10collective18CollectiveEpilogueINS1C_23Sm100TmaWarpSpecializedILi4ELi2ELi64ELb1ELb0EEEJSH_NS5_IJNSS_ISE_SB_EENSS_ISG_SB_EEEEESI_SJ_SI_SJ_NS1C_6fusion15FusionCallbacksIS1G_NS1K_17LinearCombinationISI_fSI_fLNS_15FloatRoundStyleE2EEESH_S1J_JEEENS4_5SM1004TMEM4LOAD26SM100_TMEM_LOAD_32dp32b64xESZ_S19_NS4_39AutoVectorizingCopyWithAssumedAlignmentILi128EEENS4_14SM90_TMA_STOREES19_S1V_S1V_EEEvvEEEEvNT_6ParamsE) ;  /* 0xffffff4802487950 */ /* 0x000fea0003c3ffff */
        .weak           $__internal_1_$__cuda_sm10x_tcgen05_guardrail_trap_phase_invalid_during_alloc
        .type           $__internal_1_$__cuda_sm10x_tcgen05_guardrail_trap_phase_invalid_during_alloc,@function
        .size           $__internal_1_$__cuda_sm10x_tcgen05_guardrail_trap_phase_invalid_during_alloc,($__internal_2_$__cuda_sm10x_tcgen05_guardrail_trap_unallocated_columns_being_dealloced - $__internal_1_$__cuda_sm10x_tcgen05_guardrail_trap_phase_invalid_during_alloc)
$__internal_1_$__cuda_sm10x_tcgen05_guardrail_trap_phase_invalid_during_alloc:
[----:B------:R-:W-:Y:S05]  /*b6e0*/  BPT.TRAP 0x1 ;  /* 0x000000040000795c */ /* 0x000fea0000300000 */
[----:B------:R-:W-:-:S04]  /*b6f0*/  MOV R3, 0x0 ;  /* 0x0000000000037802 */ /* 0x000fc80000000f00 */
[----:B------:R-:W-:Y:S05]  /*b700*/  RET.REL.NODEC R2 `(_ZN7cutlass13device_kernelINS_4gemm6kernel13GemmUniversalIN4cute5tupleIJiiiiEEENS1_10collective13CollectiveMmaINS1_35MainloopSm100TmaUmmaWarpSpecializedILi3ELi2ELi2ENS5_IJNS4_1CILi1EEESB_SB_EEEEENS5_IJNSA_ILi128EEENSA_ILi256EEENSA_ILi64EEEEEENS_6half_tENS5_IJlSB_lEEESI_SJ_NS4_8TiledMMAINS4_8MMA_AtomIJNS4_20SM100_MMA_F16BF16_SSISI_SI_fLi128ELi256ELNS4_4UMMA5MajorE0ELSO_0ELNSN_7ScaleInE0ELSP_0EEEEEENS4_6LayoutISC_NS5_IJNSA_ILi0EEEST_ST_EEEEENS5_IJNS4_10UnderscoreESW_SW_EEEEENS4_13SM90_TMA_LOADENS4_14ComposedLayoutINS4_7SwizzleILi3ELi4ELi3EEENS4_18smem_ptr_flag_bitsILi16EEENSS_INS5_IJNSA_ILi8EEESG_EEENS5_IJSG_SB_EEEEEEEvNS4_8identityESZ_S19_vS1A_EENS_8epilogue10collective18CollectiveEpilogueINS1C_23Sm100TmaWarpSpecializedILi4ELi2ELi64ELb1ELb0EEEJSH_NS5_IJNSS_ISE_SB_EENSS_ISG_SB_EEEEESI_SJ_SI_SJ_NS1C_6fusion15FusionCallbacksIS1G_NS1K_17LinearCombinationISI_fSI_fLNS_15FloatRoundStyleE2EEESH_S1J_JEEENS4_5SM1004TMEM4LOAD26SM100_TMEM_LOAD_32dp32b64xESZ_S19_NS4_39AutoVectorizingCopyWithAssumedAlignmentILi128EEENS4_14SM90_TMA_STOREES19_S1V_S1V_EEEvvEEEEvNT_6ParamsE) ;  /* 0xffffff48023c7950 */ /* 0x000fea0003c3ffff */
        .weak           $__internal_2_$__cuda_sm10x_tcgen05_guardrail_trap_unallocated_columns_being_dealloced
        .type           $__internal_2_$__cuda_sm10x_tcgen05_guardrail_trap_unallocated_columns_being_dealloced,@function
        .size           $__internal_2_$__cuda_sm10x_tcgen05_guardrail_trap_unallocated_columns_being_dealloced,(.L_x_167 - $__internal_2_$__cuda_sm10x_tcgen05_guardrail_trap_unallocated_columns_being_dealloced)
$__internal_2_$__cuda_sm10x_tcgen05_guardrail_trap_unallocated_columns_being_dealloced:
[----:B------:R-:W-:Y:S05]  /*b710*/  BPT.TRAP 0x1 ;  /* 0x000000040000795c */ /* 0x000fea0000300000 */
[----:B------:R-:W-:-:S04]  /*b720*/  HFMA2 R3, -RZ, RZ, 0, 0 ;  /* 0x00000000ff037431 */ /* 0x000fc800000001ff */
[----:B------:R-:W-:Y:S05]  /*b730*/  RET.REL.NODEC R2 `(_ZN7cutlass13device_kernelINS_4gemm6kernel13GemmUniversalIN4cute5tupleIJiiiiEEENS1_10collective13CollectiveMmaINS1_35MainloopSm100TmaUmmaWarpSpecializedILi3ELi2ELi2ENS5_IJNS4_1CILi1EEESB_SB_EEEEENS5_IJNSA_ILi128EEENSA_ILi256EEENSA_ILi64EEEEEENS_6half_tENS5_IJlSB_lEEESI_SJ_NS4_8TiledMMAINS4_8MMA_AtomIJNS4_20SM100_MMA_F16BF16_SSISI_SI_fLi128ELi256ELNS4_4UMMA5MajorE0ELSO_0ELNSN_7ScaleInE0ELSP_0EEEEEENS4_6LayoutISC_NS5_IJNSA_ILi0EEEST_ST_EEEEENS5_IJNS4_10UnderscoreESW_SW_EEEEENS4_13SM90_TMA_LOADENS4_14ComposedLayoutINS4_7SwizzleILi3ELi4ELi3EEENS4_18smem_ptr_flag_bitsILi16EEENSS_INS5_IJNSA_ILi8EEESG_EEENS5_IJSG_SB_EEEEEEEvNS4_8identityESZ_S19_vS1A_EENS_8epilogue10collective18CollectiveEpilogueINS1C_23Sm100TmaWarpSpecializedILi4ELi2ELi64ELb1ELb0EEEJSH_NS5_IJNSS_ISE_SB_EENSS_ISG_SB_EEEEESI_SJ_SI_SJ_NS1C_6fusion15FusionCallbacksIS1G_NS1K_17LinearCombinationISI_fSI_fLNS_15FloatRoundStyleE2EEESH_S1J_JEEENS4_5SM1004TMEM4LOAD26SM100_TMEM_LOAD_32dp32b64xESZ_S19_NS4_39AutoVectorizingCopyWithAssumedAlignmentILi128EEENS4_14SM90_TMA_STOREES19_S1V_S1V_EEEvvEEEEvNT_6ParamsE) ;  /* 0xffffff4802307950 */ /* 0x000fea0003c3ffff */
.L_x_166:
[----:B------:R-:W-:-:S00]  /*b740*/  BRA `(.L_x_166) ;  /* 0xfffffffc00fc7947 */ /* 0x000fc0000383ffff */
[----:B------:R-:W-:-:S00]  /*b750*/  NOP ;  /* 0x0000000000007918 */ /* 0x000fc00000000000 */
        /* <DEDUP_REMOVED lines=10> */
.L_x_167:


//--------------------- .nv.global.init           --------------------------
	.section	.nv.global.init,"aw",@progbits
.nv.global.init:
	.type		$str$27,@object
	.size		$str$27,($str$28 - $str$27)
$str$27:
        /*0000*/ 	.byte	0x28, 0x61, 0x64, 0x64, 0x72, 0x65, 0x73, 0x73, 0x20, 0x26, 0x20, 0x6d, 0x61, 0x73, 0x6b, 0x29
        /*0010*/ 	.byte	0x20, 0x3d, 0x3d, 0x20, 0x30, 0x00
	.type		$str$28,@object
	.size		$str$28,($str$26 - $str$28)
$str$28:
        /*0016*/ 	.byte	0x2f, 0x74, 0x6d, 0x70, 0x2f, 0x63, 0x75, 0x74, 0x6c, 0x61, 0x73, 0x73, 0x5f, 0x73, 0x77, 0x65
        /*0026*/ 	.byte	0x65, 0x70, 0x5f, 0x73, 0x72, 0x63, 0x2f, 0x69, 0x6e, 0x63, 0x6c, 0x75, 0x64, 0x65, 0x2f, 0x63
        /*0036*/ 	.byte	0x75, 0x74, 0x65, 0x2f, 0x70, 0x6f, 0x69, 0x6e, 0x74, 0x65, 0x72, 0x5f, 0x66, 0x6c, 0x61, 0x67
        /*0046*/ 	.byte	0x67, 0x65, 0x64, 0x2e, 0x68, 0x70, 0x70, 0x00
	.type		$str$26,@object
	.size		$str$26,($str$25 - $str$26)
$str$26:
        /*004e*/ 	.byte	0x2f, 0x74, 0x6d, 0x70, 0x2f, 0x63, 0x75, 0x74, 0x6c, 0x61, 0x73, 0x73, 0x5f, 0x73, 0x77, 0x65
        /*005e*/ 	.byte	0x65, 0x70, 0x5f, 0x73, 0x72, 0x63, 0x2f, 0x69, 0x6e, 0x63, 0x6c, 0x75, 0x64, 0x65, 0x2f, 0x63
        /*006e*/ 	.byte	0x75, 0x74, 0x65, 0x2f, 0x61, 0x74, 0x6f, 0x6d, 0x2f, 0x63, 0x6f, 0x70, 0x79, 0x5f, 0x74, 0x72
        /*007e*/ 	.byte	0x61, 0x69, 0x74, 0x73, 0x5f, 0x73, 0x6d, 0x31, 0x30, 0x30, 0x2e, 0x68, 0x70, 0x70, 0x00
	.type		$str$25,@object
	.size		$str$25,(__unnamed_1 - $str$25)
$str$25:
        /*008d*/ 	.byte	0x28, 0x28, 0x75, 0x69, 0x6e, 0x74, 0x33, 0x32, 0x5f, 0x74, 0x28, 0x74, 0x68, 0x72, 0x65, 0x61
        /*009d*/ 	.byte	0x64, 0x49, 0x64, 0x78, 0x2e, 0x78, 0x29, 0x20, 0x2f, 0x20, 0x33, 0x32, 0x29, 0x20, 0x25, 0x20
        /*00ad*/ 	.byte	0x34, 0x29, 0x20, 0x3d, 0x3d, 0x20, 0x28, 0x28, 0x28, 0x74, 0x6d, 0x65, 0x6d, 0x5f, 0x61, 0x64
        /*00bd*/ 	.byte	0x64, 0x72, 0x20, 0x3e, 0x3e, 0x20, 0x31, 0x36, 0x29, 0x20, 0x2f, 0x20, 0x33, 0x32, 0x29, 0x20
        /*00cd*/ 	.byte	0x25, 0x20, 0x34, 0x29, 0x00
	.type		__unnamed_1,@object
	.size		__unnamed_1,(__unnamed_2 - __unnamed_1)
__unnamed_1:
        /*00d2*/ 	.byte	0x61, 0x75, 0x74, 0x6f, 0x20, 0x63, 0x75, 0x74, 0x65, 0x3a, 0x3a, 0x61, 0x73, 0x5f, 0x70, 0x6f
        /* <DEDUP_REMOVED lines=24> */
        /*0262*/ 	.byte	0x3e, 0x3e, 0x3e, 0x3e, 0x5d, 0x00
	.type		__unnamed_2,@object
	.size		__unnamed_2,(.L_2 - __unnamed_2)
__unnamed_2:
        /* <DEDUP_REMOVED lines=43> */
        /*0518*/ 	.byte	0x74, 0x65, 0x3a, 0x3a, 0x43, 0x3c, 0x30, 0x3e, 0x3e, 0x3e, 0x3e, 0x5d, 0x00
.L_2:


//--------------------- .nv.shared._ZN7cutlass13device_kernelINS_4gemm6kernel13GemmUniversalIN4cute5tupleIJiiiiEEENS1_10collective13CollectiveMmaINS1_35MainloopSm100TmaUmmaWarpSpecializedILi3ELi2ELi2ENS5_IJNS4_1CILi1EEESB_SB_EEEEENS5_IJNSA_ILi128EEENSA_ILi256EEENSA_ILi64EEEEEENS_6half_tENS5_IJlSB_lEEESI_SJ_NS4_8TiledMMAINS4_8MMA_AtomIJNS4_20SM100_MMA_F16BF16_SSISI_SI_fLi128ELi256ELNS4_4UMMA5MajorE0ELSO_0ELNSN_7ScaleInE0ELSP_0EEEEEENS4_6LayoutISC_NS5_IJNSA_ILi0EEEST_ST_EEEEENS5_IJNS4_10UnderscoreESW_SW_EEEEENS4_13SM90_TMA_LOADENS4_14ComposedLayoutINS4_7SwizzleILi3ELi4ELi3EEENS4_18smem_ptr_flag_bitsILi16EEENSS_INS5_IJNSA_ILi8EEESG_EEENS5_IJSG_SB_EEEEEEEvNS4_8identityESZ_S19_vS1A_EENS_8epilogue10collective18CollectiveEpilogueINS1C_23Sm100TmaWarpSpecializedILi4ELi2ELi64ELb1ELb0EEEJSH_NS5_IJNSS_ISE_SB_EENSS_ISG_SB_EEEEESI_SJ_SI_SJ_NS1C_6fusion15FusionCallbacksIS1G_NS1K_17LinearCombinationISI_fSI_fLNS_15FloatRoundStyleE2EEESH_S1J_JEEENS4_5SM1004TMEM4LOAD26SM100_TMEM_LOAD_32dp32b64xESZ_S19_NS4_39AutoVectorizingCopyWithAssumedAlignmentILi128EEENS4_14SM90_TMA_STOREES19_S1V_S1V_EEEvvEEEEvNT_6ParamsE --------------------------
	.section	.nv.shared._ZN7cutlass13device_kernelINS_4gemm6kernel13GemmUniversalIN4cute5tupleIJiiiiEEENS1_10collective13CollectiveMmaINS1_35MainloopSm100TmaUmmaWarpSpecializedILi3ELi2ELi2ENS5_IJNS4_1CILi1EEESB_SB_EEEEENS5_IJNSA_ILi128EEENSA_ILi256EEENSA_ILi64EEEEEENS_6half_tENS5_IJlSB_lEEESI_SJ_NS4_8TiledMMAINS4_8MMA_AtomIJNS4_20SM100_MMA_F16BF16_SSISI_SI_fLi128ELi256ELNS4_4UMMA5MajorE0ELSO_0ELNSN_7ScaleInE0ELSP_0EEEEEENS4_6LayoutISC_NS5_IJNSA_ILi0EEEST_ST_EEEEENS5_IJNS4_10UnderscoreESW_SW_EEEEENS4_13SM90_TMA_LOADENS4_14ComposedLayoutINS4_7SwizzleILi3ELi4ELi3EEENS4_18smem_ptr_flag_bitsILi16EEENSS_INS5_IJNSA_ILi8EEESG_EEENS5_IJSG_SB_EEEEEEEvNS4_8identityESZ_S19_vS1A_EENS_8epilogue10collective18CollectiveEpilogueINS1C_23Sm100TmaWarpSpecializedILi4ELi2ELi64ELb1ELb0EEEJSH_NS5_IJNSS_ISE_SB_EENSS_ISG_SB_EEEEESI_SJ_SI_SJ_NS1C_6fusion15FusionCallbacksIS1G_NS1K_17LinearCombinationISI_fSI_fLNS_15FloatRoundStyleE2EEESH_S1J_JEEENS4_5SM1004TMEM4LOAD26SM100_TMEM_LOAD_32dp32b64xESZ_S19_NS4_39AutoVectorizingCopyWithAssumedAlignmentILi128EEENS4_14SM90_TMA_STOREES19_S1V_S1V_EEEvvEEEEvNT_6ParamsE,"aw",@nobits
	.sectionflags	@""
	.align	16
	.zero		1024


//--------------------- .nv.shared.reserved.0     --------------------------
	.section	.nv.shared.reserved.0,"aw",@nobits
	.weak		__nv_reservedSMEM_offset_0_alias
	.size		__nv_reservedSMEM_offset_0_alias, 0, 64
	.other		__nv_reservedSMEM_offset_0_alias,@"STO_CUDA_RESERVED_SHARED STV_DEFAULT"
__nv_reservedSMEM_offset_0_alias:
	.zero		0
.nv.shared.reserved.0:
	.zero		64
	.weak		__nv_reservedSMEM_tcgen05_partition
	.type		__nv_reservedSMEM_tcgen05_partition,@object
	.size		__nv_reservedSMEM_tcgen05_partition,(.L_0 - __nv_reservedSMEM_tcgen05_partition)
__nv_reservedSMEM_tcgen05_partition:
	.zero		32
.L_0:


//--------------------- .nv.global                --------------------------
	.section	.nv.global,"aw",@nobits
.nv.global:
	.type		_ZN39_INTERNAL_eca89a7b_4_k_cu_0435bbe3_62204cute1_E,@object
	.size		_ZN39_INTERNAL_eca89a7b_4_k_cu_0435bbe3_62204cute1_E,(_ZN39_INTERNAL_eca89a7b_4_k_cu_0435bbe3_62204cuda3std3__45__cpo6cbeginE - _ZN39_INTERNAL_eca89a7b_4_k_cu_0435bbe3_62204cute1_E)
_ZN39_INTERNAL_eca89a7b_4_k_cu_0435bbe3_62204cute1_E:
	.zero		1
	.type		_ZN39_INTERNAL_eca89a7b_4_k_cu_0435bbe3_62204cuda3std3__45__cpo6cbeginE,@object
	.size		_ZN39_INTERNAL_eca89a7b_4_k_cu_0435bbe3_62204cuda3std3__45__cpo6cbeginE,(_ZN39_INTERNAL_eca89a7b_4_k_cu_0435bbe3_62204cuda3std3__48in_placeE - _ZN39_INTERNAL_eca89a7b_4_k_cu_0435bbe3_62204cuda3std3__45__cpo6cbeginE)
_ZN39_INTERNAL_eca89a7b_4_k_cu_0435bbe3_62204cuda3std3__45__cpo6cbeginE:
	.zero		1
	.type		_ZN39_INTERNAL_eca89a7b_4_k_cu_0435bbe3_62204cuda3std3__48in_placeE,@object
	.size		_ZN39_INTERNAL_eca89a7b_4_k_cu_0435bbe3_62204cuda3std3__48in_placeE,(_ZN39_INTERNAL_eca89a7b_4_k_cu_0435bbe3_62204cuda3std6ranges3__45__cpo9iter_moveE - _ZN39_INTERNAL_eca89a7b_4_k_cu_0435bbe3_62204cuda3std3__48in_placeE)
_ZN39_INTERNAL_eca89a7b_4_k_cu_0435bbe3_62204cuda3std3__48in_placeE:
	.zero		1
	.type		_ZN39_INTERNAL_eca89a7b_4_k_cu_0435bbe3_62204cuda3std6ranges3__45__cpo9iter_moveE,@object
	.size		_ZN39_INTERNAL_eca89a7b_4_k_cu_0435bbe3_62204cuda3std6ranges3__45__cpo9iter_moveE,(_ZN39_INTERNAL_eca89a7b_4_k_cu_0435bbe3_62204cuda3std3__45__cpo5beginE - _ZN39_INTERNAL_eca89a7b_4_k_cu_0435bbe3_62204cuda3std6ranges3__45__cpo9iter_moveE)
_ZN39_INTERNAL_eca89a7b_4_k_cu_0435bbe3_62204cuda3std6ranges3__45__cpo9iter_moveE:
	.zero		1
	.type		_ZN39_INTERNAL_eca89a7b_4_k_cu_0435bbe3_62204cuda3std3__45__cpo5beginE,@object
	.size		_ZN39_INTERNAL_eca89a7b_4_k_cu_0435bbe3_62204cuda3std3__45__cpo5beginE,(_ZN39_INTERNAL_eca89a7b_4_k_cu_0435bbe3_62204cuda3std3__441_GLOBAL__N__eca89a7b_4_k_cu_0435bbe3_62206ignoreE - _ZN39_INTERNAL_eca89a7b_4_k_cu_0435bbe3_62204cuda3std3__45__cpo5beginE)
_ZN39_INTERNAL_eca89a7b_4_k_cu_0435bbe3_62204cuda3std3__45__cpo5beginE:
	.zero		1
	.type		_ZN39_INTERNAL_eca89a7b_4_k_cu_0435bbe3_62204cuda3std3__441_GLOBAL__N__eca89a7b_4_k_cu_0435bbe3_62206ignoreE,@object
	.size		_ZN39_INTERNAL_eca89a7b_4_k_cu_0435bbe3_62204cuda3std3__441_GLOBAL__N__eca89a7b_4_k_cu_0435bbe3_62206ignoreE,(_ZN39_INTERNAL_eca89a7b_4_k_cu_0435bbe3_62204cute7productE - _ZN39_INTERNAL_eca89a7b_4_k_cu_0435bbe3_62204cuda3std3__441_GLOBAL__N__eca89a7b_4_k_cu_0435bbe3_62206ignoreE)
_ZN39_INTERNAL_eca89a7b_4_k_cu_0435bbe3_62204cuda3std3__441_GLOBAL__N__eca89a7b_4_k_cu_0435bbe3_62206ignoreE:
	.zero		1
	.type		_ZN39_INTERNAL_eca89a7b_4_k_cu_0435bbe3_62204cute7productE,@object
	.size		_ZN39_INTERNAL_eca89a7b_4_k_cu_0435bbe3_62204cute7productE,(_ZN39_INTERNAL_eca89a7b_4_k_cu_0435bbe3_62204cuda3std3__45__cpo3endE - _ZN39_INTERNAL_eca89a7b_4_k_cu_0435bbe3_62204cute7productE)
_ZN39_INTERNAL_eca89a7b_4_k_cu_0435bbe3_62204cute7productE:
	.zero		1
	.type		_ZN39_INTERNAL_eca89a7b_4_k_cu_0435bbe3_62204cuda3std3__45__cpo3endE,@object
	.size		_ZN39_INTERNAL_eca89a7b_4_k_cu_0435bbe3_62204cuda3std3__45__cpo3endE,(_ZN39_INTERNAL_eca89a7b_4_k_cu_0435bbe3_62204cuda3std3__419piecewise_constructE - _ZN39_INTERNAL_eca89a7b_4_k_cu_0435bbe3_62204cuda3std3__45__cpo3endE)
_ZN39_INTERNAL_eca89a7b_4_k_cu_0435bbe3_62204cuda3std3__45__cpo3endE:
	.zero		1
	.type		_ZN39_INTERNAL_eca89a7b_4_k_cu_0435bbe3_62204cuda3std3__419piecewise_constructE,@object
	.size		_ZN39_INTERNAL_eca89a7b_4_k_cu_0435bbe3_62204cuda3std3__419piecewise_constructE,(_ZN39_INTERNAL_eca89a7b_4_k_cu_0435bbe3_62204cuda3std3__45__cpo4cendE - _ZN39_INTERNAL_eca89a7b_4_k_cu_0435bbe3_62204cuda3std3__419piecewise_constructE)
_ZN39_INTERNAL_eca89a7b_4_k_cu_0435bbe3_62204cuda3std3__419piecewise_constructE:
	.zero		1
	.type		_ZN39_INTERNAL_eca89a7b_4_k_cu_0435bbe3_62204cuda3std3__45__cpo4cendE,@object
	.size		_ZN39_INTERNAL_eca89a7b_4_k_cu_0435bbe3_62204cuda3std3__45__cpo4cendE,(_ZN39_INTERNAL_eca89a7b_4_k_cu_0435bbe3_62204cuda3std6ranges3__45__cpo4swapE - _ZN39_INTERNAL_eca89a7b_4_k_cu_0435bbe3_62204cuda3std3__45__cpo4cendE)
_ZN39_INTERNAL_eca89a7b_4_k_cu_0435bbe3_62204cuda3std3__45__cpo4cendE:
	.zero		1
	.type		_ZN39_INTERNAL_eca89a7b_4_k_cu_0435bbe3_62204cuda3std6ranges3__45__cpo4swapE,@object
	.size		_ZN39_INTERNAL_eca89a7b_4_k_cu_0435bbe3_62204cuda3std6ranges3__45__cpo4swapE,(.L_10 - _ZN39_INTERNAL_eca89a7b_4_k_cu_0435bbe3_62204cuda3std6ranges3__45__cpo4swapE)
_ZN39_INTERNAL_eca89a7b_4_k_cu_0435bbe3_62204cuda3std6ranges3__45__cpo4swapE:
	.zero		1
.L_10:


//--------------------- .nv.constant0._ZN7cutlass13device_kernelINS_4gemm6kernel13GemmUniversalIN4cute5tupleIJiiiiEEENS1_10collective13CollectiveMmaINS1_35MainloopSm100TmaUmmaWarpSpecializedILi3ELi2ELi2ENS5_IJNS4_1CILi1EEESB_SB_EEEEENS5_IJNSA_ILi128EEENSA_ILi256EEENSA_ILi64EEEEEENS_6half_tENS5_IJlSB_lEEESI_SJ_NS4_8TiledMMAINS4_8MMA_AtomIJNS4_20SM100_MMA_F16BF16_SSISI_SI_fLi128ELi256ELNS4_4UMMA5MajorE0ELSO_0ELNSN_7ScaleInE0ELSP_0EEEEEENS4_6LayoutISC_NS5_IJNSA_ILi0EEEST_ST_EEEEENS5_IJNS4_10UnderscoreESW_SW_EEEEENS4_13SM90_TMA_LOADENS4_14ComposedLayoutINS4_7SwizzleILi3ELi4ELi3EEENS4_18smem_ptr_flag_bitsILi16EEENSS_INS5_IJNSA_ILi8EEESG_EEENS5_IJSG_SB_EEEEEEEvNS4_8identityESZ_S19_vS1A_EENS_8epilogue10collective18CollectiveEpilogueINS1C_23Sm100TmaWarpSpecializedILi4ELi2ELi64ELb1ELb0EEEJSH_NS5_IJNSS_ISE_SB_EENSS_ISG_SB_EEEEESI_SJ_SI_SJ_NS1C_6fusion15FusionCallbacksIS1G_NS1K_17LinearCombinationISI_fSI_fLNS_15FloatRoundStyleE2EEESH_S1J_JEEENS4_5SM1004TMEM4LOAD26SM100_TMEM_LOAD_32dp32b64xESZ_S19_NS4_39AutoVectorizingCopyWithAssumedAlignmentILi128EEENS4_14SM90_TMA_STOREES19_S1V_S1V_EEEvvEEEEvNT_6ParamsE --------------------------
	.section	.nv.constant0._ZN7cutlass13device_kernelINS_4gemm6kernel13GemmUniversalIN4cute5tupleIJiiiiEEENS1_10collective13CollectiveMmaINS1_35MainloopSm100TmaUmmaWarpSpecializedILi3ELi2ELi2ENS5_IJNS4_1CILi1EEESB_SB_EEEEENS5_IJNSA_ILi128EEENSA_ILi256EEENSA_ILi64EEEEEENS_6half_tENS5_IJlSB_lEEESI_SJ_NS4_8TiledMMAINS4_8MMA_AtomIJNS4_20SM100_MMA_F16BF16_SSISI_SI_fLi128ELi256ELNS4_4UMMA5MajorE0ELSO_0ELNSN_7ScaleInE0ELSP_0EEEEEENS4_6LayoutISC_NS5_IJNSA_ILi0EEEST_ST_EEEEENS5_IJNS4_10UnderscoreESW_SW_EEEEENS4_13SM90_TMA_LOADENS4_14ComposedLayoutINS4_7SwizzleILi3ELi4ELi3EEENS4_18smem_ptr_flag_bitsILi16EEENSS_INS5_IJNSA_ILi8EEESG_EEENS5_IJSG_SB_EEEEEEEvNS4_8identityESZ_S19_vS1A_EENS_8epilogue10collective18CollectiveEpilogueINS1C_23Sm100TmaWarpSpecializedILi4ELi2ELi64ELb1ELb0EEEJSH_NS5_IJNSS_ISE_SB_EENSS_ISG_SB_EEEEESI_SJ_SI_SJ_NS1C_6fusion15FusionCallbacksIS1G_NS1K_17LinearCombinationISI_fSI_fLNS_15FloatRoundStyleE2EEESH_S1J_JEEENS4_5SM1004TMEM4LOAD26SM100_TMEM_LOAD_32dp32b64xESZ_S19_NS4_39AutoVectorizingCopyWithAssumedAlignmentILi128EEENS4_14SM90_TMA_STOREES19_S1V_S1V_EEEvvEEEEvNT_6ParamsE,"a",@progbits
	.sectionflags	@""
	.align	4
.nv.constant0._ZN7cutlass13device_kernelINS_4gemm6kernel13GemmUniversalIN4cute5tupleIJiiiiEEENS1_10collective13CollectiveMmaINS1_35MainloopSm100TmaUmmaWarpSpecializedILi3ELi2ELi2ENS5_IJNS4_1CILi1EEESB_SB_EEEEENS5_IJNSA_ILi128EEENSA_ILi256EEENSA_ILi64EEEEEENS_6half_tENS5_IJlSB_lEEESI_SJ_NS4_8TiledMMAINS4_8MMA_AtomIJNS4_20SM100_MMA_F16BF16_SSISI_SI_fLi128ELi256ELNS4_4UMMA5MajorE0ELSO_0ELNSN_7ScaleInE0ELSP_0EEEEEENS4_6LayoutISC_NS5_IJNSA_ILi0EEEST_ST_EEEEENS5_IJNS4_10UnderscoreESW_SW_EEEEENS4_13SM90_TMA_LOADENS4_14ComposedLayoutINS4_7SwizzleILi3ELi4ELi3EEENS4_18smem_ptr_flag_bitsILi16EEENSS_INS5_IJNSA_ILi8EEESG_EEENS5_IJSG_SB_EEEEEEEvNS4_8identityESZ_S19_vS1A_EENS_8epilogue10collective18CollectiveEpilogueINS1C_23Sm100TmaWarpSpecializedILi4ELi2ELi64ELb1ELb0EEEJSH_NS5_IJNSS_ISE_SB_EENSS_ISG_SB_EEEEESI_SJ_SI_SJ_NS1C_6fusion15FusionCallbacksIS1G_NS1K_17LinearCombinationISI_fSI_fLNS_15FloatRoundStyleE2EEESH_S1J_JEEENS4_5SM1004TMEM4LOAD26SM100_TMEM_LOAD_32dp32b64xESZ_S19_NS4_39AutoVectorizingCopyWithAssumedAlignmentILi128EEENS4_14SM90_TMA_STOREES19_S1V_S1V_EEEvvEEEEvNT_6ParamsE:
	.zero		2944


//--------------------- SYMBOLS --------------------------

	.type		.nv.reservedSmem.offset0,@object
	.size		.nv.reservedSmem.offset0,0x4
	.type		.nv.reservedSmem.cap,@object
	.size		.nv.reservedSmem.cap,0x4
	.type		__assertfail,@function
